// auto-generated by cutlass_sweep.gemm — config: {"arch": "sm_100", "cluster_m": 1, "cluster_n": 1, "dtype": "int8", "dtype_b": "int8", "layout": "nt", "stages": 3, "tile_k": 128, "tile_m": 128, "tile_n": 128}
#include "cutlass/cutlass.h"
#include "cutlass/gemm/collective/collective_builder.hpp"
#include "cutlass/gemm/device/gemm_universal_adapter.h"
#include "cutlass/gemm/kernel/gemm_universal.hpp"
#include "cutlass/epilogue/collective/collective_builder.hpp"

using ElemA = int8_t;
using ElemB = int8_t;
using ElemCD = int8_t;
using Acc  = int32_t;
using TileShape    = cute::Shape<cute::_128, cute::_128, cute::_128>;
using ClusterShape = cute::Shape<cute::_1, cute::_1, cute::_1>;

using CollectiveEpilogue = typename cutlass::epilogue::collective::CollectiveBuilder<
    cutlass::arch::Sm100, cutlass::arch::OpClassTensorOp,
    TileShape, ClusterShape,
    cutlass::epilogue::collective::EpilogueTileAuto,
    Acc, Acc,
    ElemCD, cutlass::layout::RowMajor, 128 / cutlass::sizeof_bits<ElemCD>::value,
    ElemCD, cutlass::layout::RowMajor, 128 / cutlass::sizeof_bits<ElemCD>::value,
    cutlass::epilogue::collective::EpilogueScheduleAuto
  >::CollectiveOp;

using CollectiveMainloop = typename cutlass::gemm::collective::CollectiveBuilder<
    cutlass::arch::Sm100, cutlass::arch::OpClassTensorOp,
    ElemA, cutlass::layout::RowMajor, 128 / cutlass::sizeof_bits<ElemA>::value,
    ElemB, cutlass::layout::ColumnMajor, 128 / cutlass::sizeof_bits<ElemB>::value,
    Acc,
    TileShape, ClusterShape,
    cutlass::gemm::collective::StageCount<3>,
    cutlass::gemm::collective::KernelScheduleAuto
  >::CollectiveOp;

using GemmKernel = cutlass::gemm::kernel::GemmUniversal<
    cute::Shape<int,int,int,int>,
    CollectiveMainloop,
    CollectiveEpilogue
>;
using Gemm = cutlass::gemm::device::GemmUniversalAdapter<GemmKernel>;

// Force the device kernel symbol into the cubin without needing a host main.
auto* _anchor = &cutlass::device_kernel<GemmKernel>;


// ===== COMPILED SASS (sm_100a) =====

	.target	sm_100a

	.elftype	@"ET_EXEC"


//--------------------- .note.nv.tkinfo           --------------------------
	.section	.note.nv.tkinfo,"",@"SHT_NOTE"
	.sectionflags	@"SHF_NOTE_NV_TKINFO"
	.tkinfo
        /*0018*/ 	.word	0x00000002
        /*0030*/ 	.string	""
        /*0030*/ 	.string	"ptxas"
        /*0030*/ 	.string	"Cuda compilation tools, release 13.0, V13.0.88"
        /*0030*/ 	.string	"Build cuda_13.0.r13.0/compiler.36424714_0"
        /*0030*/ 	.string	"-arch sm_100a -m 64 "



//--------------------- .note.nv.cuinfo           --------------------------
	.section	.note.nv.cuinfo,"",@"SHT_NOTE"
	.sectionflags	@"SHF_NOTE_NV_CUINFO"
        /*0018*/ 	.short	0x0002
        /*001a*/ 	.short	0x0064
        /*001c*/ 	.short	0x0082
	.zero		2


//--------------------- .nv.info                  --------------------------
	.section	.nv.info,"",@"SHT_CUDA_INFO"
	.align	4


	//----- nvinfo : EIATTR_REGCOUNT
	.align		4
        /*0000*/ 	.byte	0x04, 0x2f
        /*0002*/ 	.short	(.L_19 - .L_18)
	.align		4
.L_18:
        /*0004*/ 	.word	index@(_ZN7cutlass13device_kernelINS_4gemm6kernel13GemmUniversalIN4cute5tupleIJiiiiEEENS1_10collective13CollectiveMmaINS1_35MainloopSm100TmaUmmaWarpSpecializedILi3ELi2ELi4ENS5_IJNS4_1CILi1EEESB_SB_EEEEENS5_IJNSA_ILi128EEESE_SE_EEEaNS5_IJlSB_lEEEaSG_NS4_8TiledMMAINS4_8MMA_AtomIJNS4_15SM100_MMA_S8_SSIaaiLi128ELi128ELNS4_4UMMA5MajorE0ELSL_0ELNSK_8SaturateE0EEEEEENS4_6LayoutISC_NS5_IJNSA_ILi0EEESQ_SQ_EEEEENS5_IJNS4_10UnderscoreEST_ST_EEEEENS4_13SM90_TMA_LOADENS4_14ComposedLayoutINS4_7SwizzleILi3ELi4ELi3EEENS4_18smem_ptr_flag_bitsILi8EEENSP_INS5_IJNSA_ILi8EEESE_EEENS5_IJSE_SB_EEEEEEEvNS4_8identityESW_S16_vS17_EENS_8epilogue10collective18CollectiveEpilogueINS19_23Sm100TmaWarpSpecializedILi2ELi2ELi64ELb0ELb0EEEJSF_NS5_IJNSP_ISE_SB_EENSP_INSA_ILi64EEESB_EEEEEaSG_aSG_NS19_6fusion15FusionCallbacksIS1D_NS1I_17LinearCombinationIaiaiLNS_15FloatRoundStyleE2EEESF_S1H_JEEENS4_5SM1004TMEM4LOAD26SM100_TMEM_LOAD_32dp32b64xESW_NSX_INSY_ILi2ELi4ELi3EEES11_NSP_INS5_IJS12_S1F_EEENS5_IJS1F_SB_EEEEEEENS4_39AutoVectorizingCopyWithAssumedAlignmentILi128EEENS4_14SM90_TMA_STOREES1W_S1Y_S1Y_EEEvvEEEEvNT_6ParamsE)
        /*0008*/ 	.word	0x000000af


	//----- nvinfo : EIATTR_FRAME_SIZE
	.align		4
.L_19:
        /*000c*/ 	.byte	0x04, 0x11
        /*000e*/ 	.short	(.L_21 - .L_20)
	.align		4
.L_20:
        /*0010*/ 	.word	index@($__internal_2_$__cuda_sm10x_tcgen05_guardrail_trap_unallocated_columns_being_dealloced)
        /*0014*/ 	.word	0x00000000


	//----- nvinfo : EIATTR_FRAME_SIZE
	.align		4
.L_21:
        /*0018*/ 	.byte	0x04, 0x11
        /*001a*/ 	.short	(.L_23 - .L_22)
	.align		4
.L_22:
        /*001c*/ 	.word	index@($__internal_1_$__cuda_sm10x_tcgen05_guardrail_trap_phase_invalid_during_alloc)
        /*0020*/ 	.word	0x00000000


	//----- nvinfo : EIATTR_FRAME_SIZE
	.align		4
.L_23:
        /*0024*/ 	.byte	0x04, 0x11
        /*0026*/ 	.short	(.L_25 - .L_24)
	.align		4
.L_24:
        /*0028*/ 	.word	index@($__internal_0_$__cuda_sm10x_tcgen05_guardrail_trap_col_being_dealloced_not_returned_by_alloc)
        /*002c*/ 	.word	0x00000000


	//----- nvinfo : EIATTR_FRAME_SIZE
	.align		4
.L_25:
        /*0030*/ 	.byte	0x04, 0x11
        /*0032*/ 	.short	(.L_27 - .L_26)
	.align		4
.L_26:
        /*0034*/ 	.word	index@(_ZN7cutlass13device_kernelINS_4gemm6kernel13GemmUniversalIN4cute5tupleIJiiiiEEENS1_10collective13CollectiveMmaINS1_35MainloopSm100TmaUmmaWarpSpecializedILi3ELi2ELi4ENS5_IJNS4_1CILi1EEESB_SB_EEEEENS5_IJNSA_ILi128EEESE_SE_EEEaNS5_IJlSB_lEEEaSG_NS4_8TiledMMAINS4_8MMA_AtomIJNS4_15SM100_MMA_S8_SSIaaiLi128ELi128ELNS4_4UMMA5MajorE0ELSL_0ELNSK_8SaturateE0EEEEEENS4_6LayoutISC_NS5_IJNSA_ILi0EEESQ_SQ_EEEEENS5_IJNS4_10UnderscoreEST_ST_EEEEENS4_13SM90_TMA_LOADENS4_14ComposedLayoutINS4_7SwizzleILi3ELi4ELi3EEENS4_18smem_ptr_flag_bitsILi8EEENSP_INS5_IJNSA_ILi8EEESE_EEENS5_IJSE_SB_EEEEEEEvNS4_8identityESW_S16_vS17_EENS_8epilogue10collective18CollectiveEpilogueINS19_23Sm100TmaWarpSpecializedILi2ELi2ELi64ELb0ELb0EEEJSF_NS5_IJNSP_ISE_SB_EENSP_INSA_ILi64EEESB_EEEEEaSG_aSG_NS19_6fusion15FusionCallbacksIS1D_NS1I_17LinearCombinationIaiaiLNS_15FloatRoundStyleE2EEESF_S1H_JEEENS4_5SM1004TMEM4LOAD26SM100_TMEM_LOAD_32dp32b64xESW_NSX_INSY_ILi2ELi4ELi3EEES11_NSP_INS5_IJS12_S1F_EEENS5_IJS1F_SB_EEEEEEENS4_39AutoVectorizingCopyWithAssumedAlignmentILi128EEENS4_14SM90_TMA_STOREES1W_S1Y_S1Y_EEEvvEEEEvNT_6ParamsE)
        /*0038*/ 	.word	0x00000000


	//----- nvinfo : EIATTR_MIN_STACK_SIZE
	.align		4
.L_27:
        /*003c*/ 	.byte	0x04, 0x12
        /*003e*/ 	.short	(.L_29 - .L_28)
	.align		4
.L_28:
        /*0040*/ 	.word	index@(_ZN7cutlass13device_kernelINS_4gemm6kernel13GemmUniversalIN4cute5tupleIJiiiiEEENS1_10collective13CollectiveMmaINS1_35MainloopSm100TmaUmmaWarpSpecializedILi3ELi2ELi4ENS5_IJNS4_1CILi1EEESB_SB_EEEEENS5_IJNSA_ILi128EEESE_SE_EEEaNS5_IJlSB_lEEEaSG_NS4_8TiledMMAINS4_8MMA_AtomIJNS4_15SM100_MMA_S8_SSIaaiLi128ELi128ELNS4_4UMMA5MajorE0ELSL_0ELNSK_8SaturateE0EEEEEENS4_6LayoutISC_NS5_IJNSA_ILi0EEESQ_SQ_EEEEENS5_IJNS4_10UnderscoreEST_ST_EEEEENS4_13SM90_TMA_LOADENS4_14ComposedLayoutINS4_7SwizzleILi3ELi4ELi3EEENS4_18smem_ptr_flag_bitsILi8EEENSP_INS5_IJNSA_ILi8EEESE_EEENS5_IJSE_SB_EEEEEEEvNS4_8identityESW_S16_vS17_EENS_8epilogue10collective18CollectiveEpilogueINS19_23Sm100TmaWarpSpecializedILi2ELi2ELi64ELb0ELb0EEEJSF_NS5_IJNSP_ISE_SB_EENSP_INSA_ILi64EEESB_EEEEEaSG_aSG_NS19_6fusion15FusionCallbacksIS1D_NS1I_17LinearCombinationIaiaiLNS_15FloatRoundStyleE2EEESF_S1H_JEEENS4_5SM1004TMEM4LOAD26SM100_TMEM_LOAD_32dp32b64xESW_NSX_INSY_ILi2ELi4ELi3EEES11_NSP_INS5_IJS12_S1F_EEENS5_IJS1F_SB_EEEEEEENS4_39AutoVectorizingCopyWithAssumedAlignmentILi128EEENS4_14SM90_TMA_STOREES1W_S1Y_S1Y_EEEvvEEEEvNT_6ParamsE)
        /*0044*/ 	.word	0x00000000
.L_29:


//--------------------- .nv.compat                --------------------------
	.section	.nv.compat,"",@"SHT_CUDA_COMPAT_INFO"
	.align	4
        /*0000*/ 	.byte	0x02, 0x09, 0x01, 0x00, 0x02, 0x02, 0x03, 0x00, 0x02, 0x05, 0x06, 0x00, 0x03, 0x07, 0x01, 0x01
        /*0010*/ 	.byte	0x02, 0x03, 0x01, 0x00, 0x02, 0x06, 0x01, 0x00, 0x04, 0x0b, 0x08, 0x00, 0x01, 0x00, 0x00, 0x00
        /*0020*/ 	.byte	0x00, 0x00, 0x00, 0x00


//--------------------- .nv.info._ZN7cutlass13device_kernelINS_4gemm6kernel13GemmUniversalIN4cute5tupleIJiiiiEEENS1_10collective13CollectiveMmaINS1_35MainloopSm100TmaUmmaWarpSpecializedILi3ELi2ELi4ENS5_IJNS4_1CILi1EEESB_SB_EEEEENS5_IJNSA_ILi128EEESE_SE_EEEaNS5_IJlSB_lEEEaSG_NS4_8TiledMMAINS4_8MMA_AtomIJNS4_15SM100_MMA_S8_SSIaaiLi128ELi128ELNS4_4UMMA5MajorE0ELSL_0ELNSK_8SaturateE0EEEEEENS4_6LayoutISC_NS5_IJNSA_ILi0EEESQ_SQ_EEEEENS5_IJNS4_10UnderscoreEST_ST_EEEEENS4_13SM90_TMA_LOADENS4_14ComposedLayoutINS4_7SwizzleILi3ELi4ELi3EEENS4_18smem_ptr_flag_bitsILi8EEENSP_INS5_IJNSA_ILi8EEESE_EEENS5_IJSE_SB_EEEEEEEvNS4_8identityESW_S16_vS17_EENS_8epilogue10collective18CollectiveEpilogueINS19_23Sm100TmaWarpSpecializedILi2ELi2ELi64ELb0ELb0EEEJSF_NS5_IJNSP_ISE_SB_EENSP_INSA_ILi64EEESB_EEEEEaSG_aSG_NS19_6fusion15FusionCallbacksIS1D_NS1I_17LinearCombinationIaiaiLNS_15FloatRoundStyleE2EEESF_S1H_JEEENS4_5SM1004TMEM4LOAD26SM100_TMEM_LOAD_32dp32b64xESW_NSX_INSY_ILi2ELi4ELi3EEES11_NSP_INS5_IJS12_S1F_EEENS5_IJS1F_SB_EEEEEEENS4_39AutoVectorizingCopyWithAssumedAlignmentILi128EEENS4_14SM90_TMA_STOREES1W_S1Y_S1Y_EEEvvEEEEvNT_6ParamsE --------------------------
	.section	.nv.info._ZN7cutlass13device_kernelINS_4gemm6kernel13GemmUniversalIN4cute5tupleIJiiiiEEENS1_10collective13CollectiveMmaINS1_35MainloopSm100TmaUmmaWarpSpecializedILi3ELi2ELi4ENS5_IJNS4_1CILi1EEESB_SB_EEEEENS5_IJNSA_ILi128EEESE_SE_EEEaNS5_IJlSB_lEEEaSG_NS4_8TiledMMAINS4_8MMA_AtomIJNS4_15SM100_MMA_S8_SSIaaiLi128ELi128ELNS4_4UMMA5MajorE0ELSL_0ELNSK_8SaturateE0EEEEEENS4_6LayoutISC_NS5_IJNSA_ILi0EEESQ_SQ_EEEEENS5_IJNS4_10UnderscoreEST_ST_EEEEENS4_13SM90_TMA_LOADENS4_14ComposedLayoutINS4_7SwizzleILi3ELi4ELi3EEENS4_18smem_ptr_flag_bitsILi8EEENSP_INS5_IJNSA_ILi8EEESE_EEENS5_IJSE_SB_EEEEEEEvNS4_8identityESW_S16_vS17_EENS_8epilogue10collective18CollectiveEpilogueINS19_23Sm100TmaWarpSpecializedILi2ELi2ELi64ELb0ELb0EEEJSF_NS5_IJNSP_ISE_SB_EENSP_INSA_ILi64EEESB_EEEEEaSG_aSG_NS19_6fusion15FusionCallbacksIS1D_NS1I_17LinearCombinationIaiaiLNS_15FloatRoundStyleE2EEESF_S1H_JEEENS4_5SM1004TMEM4LOAD26SM100_TMEM_LOAD_32dp32b64xESW_NSX_INSY_ILi2ELi4ELi3EEES11_NSP_INS5_IJS12_S1F_EEENS5_IJS1F_SB_EEEEEEENS4_39AutoVectorizingCopyWithAssumedAlignmentILi128EEENS4_14SM90_TMA_STOREES1W_S1Y_S1Y_EEEvvEEEEvNT_6ParamsE,"",@"SHT_CUDA_INFO"
	.sectionflags	@""
	.align	4


	//----- nvinfo : EIATTR_CUDA_API_VERSION
	.align		4
        /*0000*/ 	.byte	0x04, 0x37
        /*0002*/ 	.short	(.L_31 - .L_30)
.L_30:
        /*0004*/ 	.word	0x00000082


	//----- nvinfo : EIATTR_KPARAM_INFO
	.align		4
.L_31:
        /*0008*/ 	.byte	0x04, 0x17
        /*000a*/ 	.short	(.L_33 - .L_32)
.L_32:
        /*000c*/ 	.word	0x00000000
        /*0010*/ 	.short	0x0000
        /*0012*/ 	.short	0x0000
        /*0014*/ 	.byte	0x00, 0xf0, 0x01, 0x20


	//----- nvinfo : EIATTR_AT_ENTRY_FRAGMENTS
	.align		4
.L_33:
        /*0018*/ 	.byte	0x04, 0x4f
        /*001a*/ 	.short	(.L_35 - .L_34)


	//   ....[0]....
.L_34:
        /*001c*/ 	.word	0x00000006


	//----- nvinfo : EIATTR_RESERVED_SMEM_USED
	.align		4
.L_35:
        /*0020*/ 	.byte	0x01, 0x41
	.zero		2


	//----- nvinfo : EIATTR_SPARSE_MMA_MASK
	.align		4
        /*0024*/ 	.byte	0x03, 0x50
        /*0026*/ 	.short	0x0000


	//----- nvinfo : EIATTR_TCGEN05_1CTA_USED
	.align		4
        /*0028*/ 	.byte	0x01, 0x51
	.zero		2


	//----- nvinfo : EIATTR_MAXREG_COUNT
	.align		4
        /*002c*/ 	.byte	0x03, 0x1b
        /*002e*/ 	.short	0x00ff


	//----- nvinfo : EIATTR_NUM_BARRIERS
	.align		4
        /*0030*/ 	.byte	0x02, 0x4c
        /*0032*/ 	.byte	0x07
	.zero		1


	//----- nvinfo : EIATTR_EXTERNS
	.align		4
        /*0034*/ 	.byte	0x04, 0x0f
        /*0036*/ 	.short	(.L_37 - .L_36)


	//   ....[0]....
	.align		4
.L_36:
        /*0038*/ 	.word	index@(__assertfail)


	//----- nvinfo : EIATTR_MERCURY_ISA_VERSION
	.align		4
.L_37:
        /*003c*/ 	.byte	0x03, 0x5f
        /*003e*/ 	.short	0x0101


	//----- nvinfo : EIATTR_INT_WARP_WIDE_INSTR_OFFSETS
	.align		4
        /*0040*/ 	.byte	0x04, 0x31
        /*0042*/ 	.short	(.L_39 - .L_38)


	//   ....[0]....
.L_38:
        /*0044*/ 	.word	0x00001d70


	//   ....[1]....
        /*0048*/ 	.word	0x00003730


	//   ....[2]....
        /*004c*/ 	.word	0x00003750


	//   ....[3]....
        /*0050*/ 	.word	0x00003780


	//   ....[4]....
        /*0054*/ 	.word	0x000040b0


	//   ....[5]....
        /*0058*/ 	.word	0x00004120


	//   ....[6]....
        /*005c*/ 	.word	0x00004300


	//   ....[7]....
        /*0060*/ 	.word	0x00004460


	//----- nvinfo : EIATTR_COOP_GROUP_MASK_REGIDS
	.align		4
.L_39:
        /*0064*/ 	.byte	0x04, 0x29
        /*0066*/ 	.short	(.L_41 - .L_40)


	//   ....[0]....
.L_40:
        /*0068*/ 	.word	0xffffffff


	//   ....[1]....
        /*006c*/ 	.word	0xffffffff


	//   ....[2]....
        /*0070*/ 	.word	0xffffffff


	//   ....[3]....
        /*0074*/ 	.word	0xffffffff


	//   ....[4]....
        /*0078*/ 	.word	0xffffffff


	//   ....[5]....
        /*007c*/ 	.word	0xffffffff


	//   ....[6]....
        /*0080*/ 	.word	0xffffffff


	//   ....[7]....
        /*0084*/ 	.word	0xffffffff


	//   ....[8]....
        /*0088*/ 	.word	0xffffffff


	//   ....[9]....
        /*008c*/ 	.word	0xffffffff


	//   ....[10]....
        /*0090*/ 	.word	0xffffffff


	//   ....[11]....
        /*0094*/ 	.word	0xffffffff


	//   ....[12]....
        /*0098*/ 	.word	0xffffffff


	//----- nvinfo : EIATTR_COOP_GROUP_INSTR_OFFSETS
	.align		4
.L_41:
        /*009c*/ 	.byte	0x04, 0x28
        /*009e*/ 	.short	(.L_43 - .L_42)


	//   ....[0]....
.L_42:
        /*00a0*/ 	.word	0x00000090


	//   ....[1]....
        /*00a4*/ 	.word	0x000004d0


	//   ....[2]....
        /*00a8*/ 	.word	0x00000620


	//   ....[3]....
        /*00ac*/ 	.word	0x00000780


	//   ....[4]....
        /*00b0*/ 	.word	0x00000880


	//   ....[5]....
        /*00b4*/ 	.word	0x000009f0


	//   ....[6]....
        /*00b8*/ 	.word	0x00000b90


	//   ....[7]....
        /*00bc*/ 	.word	0x00001c50


	//   ....[8]....
        /*00c0*/ 	.word	0x000029a0


	//   ....[9]....
        /*00c4*/ 	.word	0x00002bb0


	//   ....[10]....
        /*00c8*/ 	.word	0x00002be0


	//   ....[11]....
        /*00cc*/ 	.word	0x00003610


	//   ....[12]....
        /*00d0*/ 	.word	0x00003840


	//----- nvinfo : EIATTR_VRC_CTA_INIT_COUNT
	.align		4
.L_43:
        /*00d4*/ 	.byte	0x02, 0x4a
        /*00d6*/ 	.byte	0x80
	.zero		1


	//----- nvinfo : EIATTR_SYSCALL_OFFSETS
	.align		4
        /*00d8*/ 	.byte	0x04, 0x46
        /*00da*/ 	.short	(.L_45 - .L_44)


	//   ....[0]....
.L_44:
        /*00dc*/ 	.word	0x00004ea0


	//   ....[1]....
        /*00e0*/ 	.word	0x00004fe0


	//   ....[2]....
        /*00e4*/ 	.word	0x00005840


	//   ....[3]....
        /*00e8*/ 	.word	0x00006e40


	//----- nvinfo : EIATTR_MBARRIER_INSTR_OFFSETS
	.align		4
.L_45:
        /*00ec*/ 	.byte	0x04, 0x39
        /*00ee*/ 	.short	(.L_47 - .L_46)


	//   ....[0]....
.L_46:
        /*00f0*/ 	.word	0x000005b0
        /*00f4*/ 	.word	0x000000ff
        /*00f8*/ 	.word	0x00000000
        /*00fc*/ 	.short	0x0100
        /*00fe*/ 	.byte	0x05
	.zero		1


	//   ....[1]....
        /*0100*/ 	.word	0x000005c0
        /*0104*/ 	.word	0x000000ff
        /*0108*/ 	.word	0x00000018
        /*010c*/ 	.short	0x0100
        /*010e*/ 	.byte	0x05
	.zero		1


	//   ....[2]....
        /*0110*/ 	.word	0x000005d0
        /*0114*/ 	.word	0x000000ff
        /*0118*/ 	.word	0x00000008
        /*011c*/ 	.short	0x0100
        /*011e*/ 	.byte	0x05
	.zero		1


	//   ....[3]....
        /*0120*/ 	.word	0x000005e0
        /*0124*/ 	.word	0x000000ff
        /*0128*/ 	.word	0x00000020
        /*012c*/ 	.short	0x0100
        /*012e*/ 	.byte	0x05
	.zero		1


	//   ....[4]....
        /*0130*/ 	.word	0x000005f0
        /*0134*/ 	.word	0x000000ff
        /*0138*/ 	.word	0x00000010
        /*013c*/ 	.short	0x0100
        /*013e*/ 	.byte	0x05
	.zero		1


	//   ....[5]....
        /*0140*/ 	.word	0x00000600
        /*0144*/ 	.word	0x000000ff
        /*0148*/ 	.word	0x00000028
        /*014c*/ 	.short	0x0100
        /*014e*/ 	.byte	0x05
	.zero		1


	//   ....[6]....
        /*0150*/ 	.word	0x00000730
        /*0154*/ 	.word	0x000000ff
        /*0158*/ 	.word	0x00000030
        /*015c*/ 	.short	0x0100
        /*015e*/ 	.byte	0x07
	.zero		1


	//   ....[7]....
        /*0160*/ 	.word	0x00000740
        /*0164*/ 	.word	0x000000ff
        /*0168*/ 	.word	0x00000040
        /*016c*/ 	.short	0x0100
        /*016e*/ 	.byte	0x07
	.zero		1


	//   ....[8]....
        /*0170*/ 	.word	0x00000750
        /*0174*/ 	.word	0x000000ff
        /*0178*/ 	.word	0x00000038
        /*017c*/ 	.short	0x0100
        /*017e*/ 	.byte	0x07
	.zero		1


	//   ....[9]....
        /*0180*/ 	.word	0x00000760
        /*0184*/ 	.word	0x000000ff
        /*0188*/ 	.word	0x00000048
        /*018c*/ 	.short	0x0100
        /*018e*/ 	.byte	0x07
	.zero		1


	//   ....[10]....
        /*0190*/ 	.word	0x00000850
        /*0194*/ 	.word	0x000000ff
        /*0198*/ 	.word	0x00000050
        /*019c*/ 	.short	0x0100
        /*019e*/ 	.byte	0x05
	.zero		1


	//   ....[11]....
        /*01a0*/ 	.word	0x00000860
        /*01a4*/ 	.word	0x000000ff
        /*01a8*/ 	.word	0x00000058
        /*01ac*/ 	.short	0x0100
        /*01ae*/ 	.byte	0x05
	.zero		1


	//   ....[12]....
        /*01b0*/ 	.word	0x000009a0
        /*01b4*/ 	.word	0x000000ff
        /*01b8*/ 	.word	0x00000060
        /*01bc*/ 	.short	0x0100
        /*01be*/ 	.byte	0x05
	.zero		1


	//   ....[13]....
        /*01c0*/ 	.word	0x000009b0
        /*01c4*/ 	.word	0x000000ff
        /*01c8*/ 	.word	0x00000070
        /*01cc*/ 	.short	0x0100
        /*01ce*/ 	.byte	0x05
	.zero		1


	//   ....[14]....
        /*01d0*/ 	.word	0x000009c0
        /*01d4*/ 	.word	0x000000ff
        /*01d8*/ 	.word	0x00000068
        /*01dc*/ 	.short	0x0100
        /*01de*/ 	.byte	0x05
	.zero		1


	//   ....[15]....
        /*01e0*/ 	.word	0x000009d0
        /*01e4*/ 	.word	0x000000ff
        /*01e8*/ 	.word	0x00000078
        /*01ec*/ 	.short	0x0100
        /*01ee*/ 	.byte	0x05
	.zero		1


	//   ....[16]....
        /*01f0*/ 	.word	0x00000b00
        /*01f4*/ 	.word	0x000000ff
        /*01f8*/ 	.word	0x00000080
        /*01fc*/ 	.short	0x0100
        /*01fe*/ 	.byte	0x07
	.zero		1


	//   ....[17]....
        /*0200*/ 	.word	0x00000b10
        /*0204*/ 	.word	0x000000ff
        /*0208*/ 	.word	0x000000a0
        /*020c*/ 	.short	0x0100
        /*020e*/ 	.byte	0x07
	.zero		1


	//   ....[18]....
        /*0210*/ 	.word	0x00000b20
        /*0214*/ 	.word	0x000000ff
        /*0218*/ 	.word	0x00000088
        /*021c*/ 	.short	0x0100
        /*021e*/ 	.byte	0x07
	.zero		1


	//   ....[19]....
        /*0220*/ 	.word	0x00000b30
        /*0224*/ 	.word	0x000000ff
        /*0228*/ 	.word	0x000000a8
        /*022c*/ 	.short	0x0100
        /*022e*/ 	.byte	0x07
	.zero		1


	//   ....[20]....
        /*0230*/ 	.word	0x00000b40
        /*0234*/ 	.word	0x000000ff
        /*0238*/ 	.word	0x00000090
        /*023c*/ 	.short	0x0100
        /*023e*/ 	.byte	0x07
	.zero		1


	//   ....[21]....
        /*0240*/ 	.word	0x00000b50
        /*0244*/ 	.word	0x000000ff
        /*0248*/ 	.word	0x000000b0
        /*024c*/ 	.short	0x0100
        /*024e*/ 	.byte	0x07
	.zero		1


	//   ....[22]....
        /*0250*/ 	.word	0x00000b60
        /*0254*/ 	.word	0x000000ff
        /*0258*/ 	.word	0x00000098
        /*025c*/ 	.short	0x0100
        /*025e*/ 	.byte	0x07
	.zero		1


	//   ....[23]....
        /*0260*/ 	.word	0x00000b70
        /*0264*/ 	.word	0x000000ff
        /*0268*/ 	.word	0x000000b8
        /*026c*/ 	.short	0x0100
        /*026e*/ 	.byte	0x07
	.zero		1


	//   ....[24]....
        /*0270*/ 	.word	0x00000c60
        /*0274*/ 	.word	0x000000ff
        /*0278*/ 	.word	0x000000c0
        /*027c*/ 	.short	0x0100
        /*027e*/ 	.byte	0x05
	.zero		1


	//   ....[25]....
        /*0280*/ 	.word	0x00000c70
        /*0284*/ 	.word	0x000000ff
        /*0288*/ 	.word	0x000000d0
        /*028c*/ 	.short	0x0100
        /*028e*/ 	.byte	0x05
	.zero		1


	//   ....[26]....
        /*0290*/ 	.word	0x00000c80
        /*0294*/ 	.word	0x000000ff
        /*0298*/ 	.word	0x000000c8
        /*029c*/ 	.short	0x0100
        /*029e*/ 	.byte	0x05
	.zero		1


	//   ....[27]....
        /*02a0*/ 	.word	0x00000c90
        /*02a4*/ 	.word	0x000000ff
        /*02a8*/ 	.word	0x000000d8
        /*02ac*/ 	.short	0x0100
        /*02ae*/ 	.byte	0x05
	.zero		1


	//   ....[28]....
        /*02b0*/ 	.word	0x00001570
        /*02b4*/ 	.word	0x00000003
        /*02b8*/ 	.word	0x000000d0
        /*02bc*/ 	.short	0x010a
        /*02be*/ 	.byte	0xff
	.zero		1


	//   ....[29]....
        /*02c0*/ 	.word	0x000015a0
        /*02c4*/ 	.word	0x00000003
        /*02c8*/ 	.word	0x000000c0
        /*02cc*/ 	.short	0x0101
        /*02ce*/ 	.byte	0xff
	.zero		1


	//   ....[30]....
        /*02d0*/ 	.word	0x00001670
        /*02d4*/ 	.word	0x000000ff
        /*02d8*/ 	.word	0x00000018
        /*02dc*/ 	.short	0x010a
        /*02de*/ 	.byte	0x08
	.zero		1


	//   ....[31]....
        /*02e0*/ 	.word	0x00001710
        /*02e4*/ 	.word	0x000000ff
        /*02e8*/ 	.word	0x00000018
        /*02ec*/ 	.short	0x010a
        /*02ee*/ 	.byte	0x21
	.zero		1


	//   ....[32]....
        /*02f0*/ 	.word	0x00001870
        /*02f4*/ 	.word	0x000000ff
        /*02f8*/ 	.word	0x00000018
        /*02fc*/ 	.short	0x010a
        /*02fe*/ 	.byte	0x08
	.zero		1


	//   ....[33]....
        /*0300*/ 	.word	0x00001960
        /*0304*/ 	.word	0x000000ff
        /*0308*/ 	.word	0x00000058
        /*030c*/ 	.short	0x0101
        /*030e*/ 	.byte	0x04
	.zero		1


	//   ....[34]....
        /*0310*/ 	.word	0x00001980
        /*0314*/ 	.word	0x000000ff
        /*0318*/ 	.word	0x00000018
        /*031c*/ 	.short	0x010a
        /*031e*/ 	.byte	0x08
	.zero		1


	//   ....[35]....
        /*0320*/ 	.word	0x00001a00
        /*0324*/ 	.word	0x000000ff
        /*0328*/ 	.word	0x00000018
        /*032c*/ 	.short	0x010a
        /*032e*/ 	.byte	0x11
	.zero		1


	//   ....[36]....
        /*0330*/ 	.word	0x00001b60
        /*0334*/ 	.word	0x000000ff
        /*0338*/ 	.word	0x00000018
        /*033c*/ 	.short	0x010a
        /*033e*/ 	.byte	0x08
	.zero		1


	//   ....[37]....
        /*0340*/ 	.word	0x00001c80
        /*0344*/ 	.word	0x00000002
        /*0348*/ 	.word	0x00000060
        /*034c*/ 	.short	0x010a
        /*034e*/ 	.byte	0xff
	.zero		1


	//   ....[38]....
        /*0350*/ 	.word	0x00001d40
        /*0354*/ 	.word	0x00000002
        /*0358*/ 	.word	0x00000000
        /*035c*/ 	.short	0x0101
        /*035e*/ 	.byte	0xff
	.zero		1


	//   ....[39]....
        /*0360*/ 	.word	0x000022a0
        /*0364*/ 	.word	0x000000ff
        /*0368*/ 	.word	0x00000000
        /*036c*/ 	.short	0x010a
        /*036e*/ 	.byte	0x05
	.zero		1


	//   ....[40]....
        /*0370*/ 	.word	0x00002330
        /*0374*/ 	.word	0x000000ff
        /*0378*/ 	.word	0x00000000
        /*037c*/ 	.short	0x010a
        /*037e*/ 	.byte	0x05
	.zero		1


	//   ....[41]....
        /*0380*/ 	.word	0x000023d0
        /*0384*/ 	.word	0x00000000
        /*0388*/ 	.word	0x00000000
        /*038c*/ 	.short	0x010a
        /*038e*/ 	.byte	0xff
	.zero		1


	//   ....[42]....
        /*0390*/ 	.word	0x000024f0
        /*0394*/ 	.word	0x00000000
        /*0398*/ 	.word	0x000000c0
        /*039c*/ 	.short	0x010a
        /*039e*/ 	.byte	0xff
	.zero		1


	//   ....[43]....
        /*03a0*/ 	.word	0x00002550
        /*03a4*/ 	.word	0x00000004
        /*03a8*/ 	.word	0x00000000
        /*03ac*/ 	.short	0x0101
        /*03ae*/ 	.byte	0xff
	.zero		1


	//   ....[44]....
        /*03b0*/ 	.word	0x00002570
        /*03b4*/ 	.word	0x000000ff
        /*03b8*/ 	.word	0x00000070
        /*03bc*/ 	.short	0x010a
        /*03be*/ 	.byte	0x05
	.zero		1


	//   ....[45]....
        /*03c0*/ 	.word	0x00002690
        /*03c4*/ 	.word	0x00000000
        /*03c8*/ 	.word	0x00000060
        /*03cc*/ 	.short	0x010a
        /*03ce*/ 	.byte	0xff
	.zero		1


	//   ....[46]....
        /*03d0*/ 	.word	0x000027a0
        /*03d4*/ 	.word	0x00000000
        /*03d8*/ 	.word	0x00000000
        /*03dc*/ 	.short	0x0101
        /*03de*/ 	.byte	0xff
	.zero		1


	//   ....[47]....
        /*03e0*/ 	.word	0x00002830
        /*03e4*/ 	.word	0x000000ff
        /*03e8*/ 	.word	0x00000070
        /*03ec*/ 	.short	0x0106
        /*03ee*/ 	.byte	0x05
	.zero		1


	//   ....[48]....
        /*03f0*/ 	.word	0x00002850
        /*03f4*/ 	.word	0x000000ff
        /*03f8*/ 	.word	0x00000070
        /*03fc*/ 	.short	0x010a
        /*03fe*/ 	.byte	0x05
	.zero		1


	//   ....[49]....
        /*0400*/ 	.word	0x000028e0
        /*0404*/ 	.word	0x000000ff
        /*0408*/ 	.word	0x00000070
        /*040c*/ 	.short	0x0106
        /*040e*/ 	.byte	0x04
	.zero		1


	//   ....[50]....
        /*0410*/ 	.word	0x00002920
        /*0414*/ 	.word	0x00000000
        /*0418*/ 	.word	0x00000070
        /*041c*/ 	.short	0x010a
        /*041e*/ 	.byte	0xff
	.zero		1


	//   ....[51]....
        /*0420*/ 	.word	0x00002e60
        /*0424*/ 	.word	0x00000000
        /*0428*/ 	.word	0x00000060
        /*042c*/ 	.short	0x010a
        /*042e*/ 	.byte	0xff
	.zero		1


	//   ....[52]....
        /*0430*/ 	.word	0x00002f70
        /*0434*/ 	.word	0x00000003
        /*0438*/ 	.word	0x00000000
        /*043c*/ 	.short	0x0101
        /*043e*/ 	.byte	0xff
	.zero		1


	//   ....[53]....
        /*0440*/ 	.word	0x00002f80
        /*0444*/ 	.word	0x000000ff
        /*0448*/ 	.word	0x00000000
        /*044c*/ 	.short	0x010a
        /*044e*/ 	.byte	0x06
	.zero		1


	//   ....[54]....
        /*0450*/ 	.word	0x00002fa0
        /*0454*/ 	.word	0x000000ff
        /*0458*/ 	.word	0x000000a0
        /*045c*/ 	.short	0x010a
        /*045e*/ 	.byte	0x07
	.zero		1


	//   ....[55]....
        /*0460*/ 	.word	0x00003070
        /*0464*/ 	.word	0x000000ff
        /*0468*/ 	.word	0x00000000
        /*046c*/ 	.short	0x010a
        /*046e*/ 	.byte	0x06
	.zero		1


	//   ....[56]....
        /*0470*/ 	.word	0x000031a0
        /*0474*/ 	.word	0x000000ff
        /*0478*/ 	.word	0x00000000
        /*047c*/ 	.short	0x010a
        /*047e*/ 	.byte	0x1a
	.zero		1


	//   ....[57]....
        /*0480*/ 	.word	0x00003440
        /*0484*/ 	.word	0x000000ff
        /*0488*/ 	.word	0x00000000
        /*048c*/ 	.short	0x010a
        /*048e*/ 	.byte	0x06
	.zero		1


	//   ....[58]....
        /*0490*/ 	.word	0x000034d0
        /*0494*/ 	.word	0x000000ff
        /*0498*/ 	.word	0x00000000
        /*049c*/ 	.short	0x010a
        /*049e*/ 	.byte	0x06
	.zero		1


	//   ....[59]....
        /*04a0*/ 	.word	0x00003560
        /*04a4*/ 	.word	0x000000ff
        /*04a8*/ 	.word	0x00000000
        /*04ac*/ 	.short	0x010a
        /*04ae*/ 	.byte	0x06
	.zero		1


	//   ....[60]....
        /*04b0*/ 	.word	0x000035f0
        /*04b4*/ 	.word	0x000000ff
        /*04b8*/ 	.word	0x00000000
        /*04bc*/ 	.short	0x010a
        /*04be*/ 	.byte	0x07
	.zero		1


	//   ....[61]....
        /*04c0*/ 	.word	0x00003a50
        /*04c4*/ 	.word	0x00000000
        /*04c8*/ 	.word	0x00000060
        /*04cc*/ 	.short	0x010a
        /*04ce*/ 	.byte	0xff
	.zero		1


	//   ....[62]....
        /*04d0*/ 	.word	0x00003b10
        /*04d4*/ 	.word	0x00000000
        /*04d8*/ 	.word	0x00000000
        /*04dc*/ 	.short	0x0101
        /*04de*/ 	.byte	0xff
	.zero		1


	//   ....[63]....
        /*04e0*/ 	.word	0x00003e30
        /*04e4*/ 	.word	0x000000ff
        /*04e8*/ 	.word	0x00000058
        /*04ec*/ 	.short	0x010a
        /*04ee*/ 	.byte	0x07
	.zero		1


	//   ....[64]....
        /*04f0*/ 	.word	0x00004020
        /*04f4*/ 	.word	0x000000ff
        /*04f8*/ 	.word	0x00000040
        /*04fc*/ 	.short	0x010a
        /*04fe*/ 	.byte	0x07
	.zero		1


	//   ....[65]....
        /*0500*/ 	.word	0x000041f0
        /*0504*/ 	.word	0x000000ff
        /*0508*/ 	.word	0x00000030
        /*050c*/ 	.short	0x010b
        /*050e*/ 	.byte	0x07
	.zero		1


	//   ....[66]....
        /*0510*/ 	.word	0x00004260
        /*0514*/ 	.word	0x000000ff
        /*0518*/ 	.word	0x00000000
        /*051c*/ 	.short	0x0101
        /*051e*/ 	.byte	0x08
	.zero		1


	//   ....[67]....
        /*0520*/ 	.word	0x00004290
        /*0524*/ 	.word	0x000000ff
        /*0528*/ 	.word	0x00000048
        /*052c*/ 	.short	0x010a
        /*052e*/ 	.byte	0x07
	.zero		1


	//   ....[68]....
        /*0530*/ 	.word	0x000044a0
        /*0534*/ 	.word	0x000000ff
        /*0538*/ 	.word	0x00000038
        /*053c*/ 	.short	0x010b
        /*053e*/ 	.byte	0x07
	.zero		1


	//   ....[69]....
        /*0540*/ 	.word	0x000044c0
        /*0544*/ 	.word	0x000000ff
        /*0548*/ 	.word	0x00000000
        /*054c*/ 	.short	0x0101
        /*054e*/ 	.byte	0x0d
	.zero		1


	//   ....[70]....
        /*0550*/ 	.word	0x000044f0
        /*0554*/ 	.word	0x000000ff
        /*0558*/ 	.word	0x00000040
        /*055c*/ 	.short	0x010a
        /*055e*/ 	.byte	0x07
	.zero		1


	//   ....[71]....
        /*0560*/ 	.word	0x00004530
        /*0564*/ 	.word	0x00000000
        /*0568*/ 	.word	0x00000048
        /*056c*/ 	.short	0x010a
        /*056e*/ 	.byte	0xff
	.zero		1


	//   ....[72]....
        /*0570*/ 	.word	0x00004870
        /*0574*/ 	.word	0x00000000
        /*0578*/ 	.word	0x00000060
        /*057c*/ 	.short	0x010a
        /*057e*/ 	.byte	0xff
	.zero		1


	//   ....[73]....
        /*0580*/ 	.word	0x00004980
        /*0584*/ 	.word	0x00000000
        /*0588*/ 	.word	0x00000000
        /*058c*/ 	.short	0x0101
        /*058e*/ 	.byte	0xff
	.zero		1


	//   ....[74]....
        /*0590*/ 	.word	0x000053e0
        /*0594*/ 	.word	0x00000003
        /*0598*/ 	.word	0x00000030
        /*059c*/ 	.short	0x010a
        /*059e*/ 	.byte	0xff
	.zero		1


	//   ....[75]....
        /*05a0*/ 	.word	0x00005420
        /*05a4*/ 	.word	0x00000074
        /*05a8*/ 	.word	0x00000080
        /*05ac*/ 	.short	0x010a
        /*05ae*/ 	.byte	0xff
	.zero		1


	//   ....[76]....
        /*05b0*/ 	.word	0x00005560
        /*05b4*/ 	.word	0x00000003
        /*05b8*/ 	.word	0x00000030
        /*05bc*/ 	.short	0x010a
        /*05be*/ 	.byte	0xff
	.zero		1


	//   ....[77]....
        /*05c0*/ 	.word	0x000056a0
        /*05c4*/ 	.word	0x00000000
        /*05c8*/ 	.word	0x00000000
        /*05cc*/ 	.short	0x0101
        /*05ce*/ 	.byte	0xff
	.zero		1


	//   ....[78]....
        /*05d0*/ 	.word	0x00005720
        /*05d4*/ 	.word	0x00000074
        /*05d8*/ 	.word	0x00000080
        /*05dc*/ 	.short	0x010a
        /*05de*/ 	.byte	0xff
	.zero		1


	//   ....[79]....
        /*05e0*/ 	.word	0x00006ab0
        /*05e4*/ 	.word	0x0000007d
        /*05e8*/ 	.word	0x00000030
        /*05ec*/ 	.short	0x010a
        /*05ee*/ 	.byte	0xff
	.zero		1


	//   ....[80]....
        /*05f0*/ 	.word	0x00006b80
        /*05f4*/ 	.word	0x0000007d
        /*05f8*/ 	.word	0x00000030
        /*05fc*/ 	.short	0x010a
        /*05fe*/ 	.byte	0xff
	.zero		1


	//   ....[81]....
        /*0600*/ 	.word	0x00006cc0
        /*0604*/ 	.word	0x00000000
        /*0608*/ 	.word	0x00000000
        /*060c*/ 	.short	0x0101
        /*060e*/ 	.byte	0xff
	.zero		1


	//   ....[82]....
        /*0610*/ 	.word	0x00007100
        /*0614*/ 	.word	0x000000ff
        /*0618*/ 	.word	0x00000000
        /*061c*/ 	.short	0x0101
        /*061e*/ 	.byte	0x05
	.zero		1


	//   ....[83]....
        /*0620*/ 	.word	0x00008240
        /*0624*/ 	.word	0x00000003
        /*0628*/ 	.word	0x000000d0
        /*062c*/ 	.short	0x010a
        /*062e*/ 	.byte	0xff
	.zero		1


	//   ....[84]....
        /*0630*/ 	.word	0x000082a0
        /*0634*/ 	.word	0x00000002
        /*0638*/ 	.word	0x00000018
        /*063c*/ 	.short	0x010a
        /*063e*/ 	.byte	0xff
	.zero		1


	//   ....[85]....
        /*0640*/ 	.word	0x00008300
        /*0644*/ 	.word	0x00000002
        /*0648*/ 	.word	0x00000018
        /*064c*/ 	.short	0x010a
        /*064e*/ 	.byte	0xff
	.zero		1


	//   ....[86]....
        /*0650*/ 	.word	0x00008350
        /*0654*/ 	.word	0x00000002
        /*0658*/ 	.word	0x00000060
        /*065c*/ 	.short	0x010a
        /*065e*/ 	.byte	0xff
	.zero		1


	//   ....[87]....
        /*0660*/ 	.word	0x000083b0
        /*0664*/ 	.word	0x00000000
        /*0668*/ 	.word	0x00000000
        /*066c*/ 	.short	0x010a
        /*066e*/ 	.byte	0xff
	.zero		1


	//   ....[88]....
        /*0670*/ 	.word	0x00008410
        /*0674*/ 	.word	0x00000000
        /*0678*/ 	.word	0x00000000
        /*067c*/ 	.short	0x010a
        /*067e*/ 	.byte	0xff
	.zero		1


	//   ....[89]....
        /*0680*/ 	.word	0x00008460
        /*0684*/ 	.word	0x00000000
        /*0688*/ 	.word	0x000000c0
        /*068c*/ 	.short	0x010a
        /*068e*/ 	.byte	0xff
	.zero		1


	//   ....[90]....
        /*0690*/ 	.word	0x000084c0
        /*0694*/ 	.word	0x00000000
        /*0698*/ 	.word	0x00000070
        /*069c*/ 	.short	0x010a
        /*069e*/ 	.byte	0xff
	.zero		1


	//   ....[91]....
        /*06a0*/ 	.word	0x00008510
        /*06a4*/ 	.word	0x00000000
        /*06a8*/ 	.word	0x00000060
        /*06ac*/ 	.short	0x010a
        /*06ae*/ 	.byte	0xff
	.zero		1


	//   ....[92]....
        /*06b0*/ 	.word	0x00008570
        /*06b4*/ 	.word	0x00000000
        /*06b8*/ 	.word	0x00000070
        /*06bc*/ 	.short	0x010a
        /*06be*/ 	.byte	0xff
	.zero		1


	//   ....[93]....
        /*06c0*/ 	.word	0x000085c0
        /*06c4*/ 	.word	0x00000000
        /*06c8*/ 	.word	0x00000060
        /*06cc*/ 	.short	0x010a
        /*06ce*/ 	.byte	0xff
	.zero		1


	//   ....[94]....
        /*06d0*/ 	.word	0x00008620
        /*06d4*/ 	.word	0x00000003
        /*06d8*/ 	.word	0x000000a0
        /*06dc*/ 	.short	0x010a
        /*06de*/ 	.byte	0xff
	.zero		1


	//   ....[95]....
        /*06e0*/ 	.word	0x00008680
        /*06e4*/ 	.word	0x00000000
        /*06e8*/ 	.word	0x00000000
        /*06ec*/ 	.short	0x010a
        /*06ee*/ 	.byte	0xff
	.zero		1


	//   ....[96]....
        /*06f0*/ 	.word	0x000086e0
        /*06f4*/ 	.word	0x00000000
        /*06f8*/ 	.word	0x00000000
        /*06fc*/ 	.short	0x010a
        /*06fe*/ 	.byte	0xff
	.zero		1


	//   ....[97]....
        /*0700*/ 	.word	0x00008740
        /*0704*/ 	.word	0x00000000
        /*0708*/ 	.word	0x00000000
        /*070c*/ 	.short	0x010a
        /*070e*/ 	.byte	0xff
	.zero		1


	//   ....[98]....
        /*0710*/ 	.word	0x000087a0
        /*0714*/ 	.word	0x00000000
        /*0718*/ 	.word	0x00000000
        /*071c*/ 	.short	0x010a
        /*071e*/ 	.byte	0xff
	.zero		1


	//   ....[99]....
        /*0720*/ 	.word	0x00008800
        /*0724*/ 	.word	0x00000000
        /*0728*/ 	.word	0x00000000
        /*072c*/ 	.short	0x010a
        /*072e*/ 	.byte	0xff
	.zero		1


	//   ....[100]....
        /*0730*/ 	.word	0x00008850
        /*0734*/ 	.word	0x00000000
        /*0738*/ 	.word	0x00000060
        /*073c*/ 	.short	0x010a
        /*073e*/ 	.byte	0xff
	.zero		1


	//   ....[101]....
        /*0740*/ 	.word	0x000088b0
        /*0744*/ 	.word	0x00000000
        /*0748*/ 	.word	0x00000058
        /*074c*/ 	.short	0x010a
        /*074e*/ 	.byte	0xff
	.zero		1


	//   ....[102]....
        /*0750*/ 	.word	0x00008910
        /*0754*/ 	.word	0x00000003
        /*0758*/ 	.word	0x00000040
        /*075c*/ 	.short	0x010a
        /*075e*/ 	.byte	0xff
	.zero		1


	//   ....[103]....
        /*0760*/ 	.word	0x00008970
        /*0764*/ 	.word	0x00000003
        /*0768*/ 	.word	0x00000048
        /*076c*/ 	.short	0x010a
        /*076e*/ 	.byte	0xff
	.zero		1


	//   ....[104]....
        /*0770*/ 	.word	0x000089d0
        /*0774*/ 	.word	0x00000000
        /*0778*/ 	.word	0x00000040
        /*077c*/ 	.short	0x010a
        /*077e*/ 	.byte	0xff
	.zero		1


	//   ....[105]....
        /*0780*/ 	.word	0x00008a20
        /*0784*/ 	.word	0x00000000
        /*0788*/ 	.word	0x00000060
        /*078c*/ 	.short	0x010a
        /*078e*/ 	.byte	0xff
	.zero		1


	//   ....[106]....
        /*0790*/ 	.word	0x00008a70
        /*0794*/ 	.word	0x00000003
        /*0798*/ 	.word	0x00000030
        /*079c*/ 	.short	0x010a
        /*079e*/ 	.byte	0xff
	.zero		1


	//   ....[107]....
        /*07a0*/ 	.word	0x00008ac0
        /*07a4*/ 	.word	0x00000074
        /*07a8*/ 	.word	0x00000080
        /*07ac*/ 	.short	0x010a
        /*07ae*/ 	.byte	0xff
	.zero		1


	//   ....[108]....
        /*07b0*/ 	.word	0x00008b10
        /*07b4*/ 	.word	0x0000007d
        /*07b8*/ 	.word	0x00000030
        /*07bc*/ 	.short	0x010a
        /*07be*/ 	.byte	0xff
	.zero		1


	//----- nvinfo : EIATTR_NUM_MBARRIERS
	.align		4
.L_47:
        /*07c0*/ 	.byte	0x03, 0x38
        /*07c2*/ 	.short	0x001c


	//----- nvinfo : EIATTR_EXIT_INSTR_OFFSETS
	.align		4
        /*07c4*/ 	.byte	0x04, 0x1c
        /*07c6*/ 	.short	(.L_49 - .L_48)


	//   ....[0]....
.L_48:
        /*07c8*/ 	.word	0x00002400


	//   ....[1]....
        /*07cc*/ 	.word	0x000028f0


	//   ....[2]....
        /*07d0*/ 	.word	0x00002950


	//   ....[3]....
        /*07d4*/ 	.word	0x00003850


	//   ....[4]....
        /*07d8*/ 	.word	0x00004560


	//   ....[5]....
        /*07dc*/ 	.word	0x000045a0


	//   ....[6]....
        /*07e0*/ 	.word	0x00008230


	//----- nvinfo : EIATTR_MAX_THREADS
	.align		4
.L_49:
        /*07e4*/ 	.byte	0x04, 0x05
        /*07e6*/ 	.short	(.L_51 - .L_50)
.L_50:
        /*07e8*/ 	.word	0x00000100
        /*07ec*/ 	.word	0x00000001
        /*07f0*/ 	.word	0x00000001


	//----- nvinfo : EIATTR_CRS_STACK_SIZE
	.align		4
.L_51:
        /*07f4*/ 	.byte	0x04, 0x1e
        /*07f6*/ 	.short	(.L_53 - .L_52)
.L_52:
        /*07f8*/ 	.word	0x00000000


	//----- nvinfo : EIATTR_CBANK_PARAM_SIZE
	.align		4
.L_53:
        /*07fc*/ 	.byte	0x03, 0x19
        /*07fe*/ 	.short	0x0800


	//----- nvinfo : EIATTR_PARAM_CBANK
	.align		4
        /*0800*/ 	.byte	0x04, 0x0a
        /*0802*/ 	.short	(.L_55 - .L_54)
	.align		4
.L_54:
        /*0804*/ 	.word	index@(.nv.constant0._ZN7cutlass13device_kernelINS_4gemm6kernel13GemmUniversalIN4cute5tupleIJiiiiEEENS1_10collective13CollectiveMmaINS1_35MainloopSm100TmaUmmaWarpSpecializedILi3ELi2ELi4ENS5_IJNS4_1CILi1EEESB_SB_EEEEENS5_IJNSA_ILi128EEESE_SE_EEEaNS5_IJlSB_lEEEaSG_NS4_8TiledMMAINS4_8MMA_AtomIJNS4_15SM100_MMA_S8_SSIaaiLi128ELi128ELNS4_4UMMA5MajorE0ELSL_0ELNSK_8SaturateE0EEEEEENS4_6LayoutISC_NS5_IJNSA_ILi0EEESQ_SQ_EEEEENS5_IJNS4_10UnderscoreEST_ST_EEEEENS4_13SM90_TMA_LOADENS4_14ComposedLayoutINS4_7SwizzleILi3ELi4ELi3EEENS4_18smem_ptr_flag_bitsILi8EEENSP_INS5_IJNSA_ILi8EEESE_EEENS5_IJSE_SB_EEEEEEEvNS4_8identityESW_S16_vS17_EENS_8epilogue10collective18CollectiveEpilogueINS19_23Sm100TmaWarpSpecializedILi2ELi2ELi64ELb0ELb0EEEJSF_NS5_IJNSP_ISE_SB_EENSP_INSA_ILi64EEESB_EEEEEaSG_aSG_NS19_6fusion15FusionCallbacksIS1D_NS1I_17LinearCombinationIaiaiLNS_15FloatRoundStyleE2EEESF_S1H_JEEENS4_5SM1004TMEM4LOAD26SM100_TMEM_LOAD_32dp32b64xESW_NSX_INSY_ILi2ELi4ELi3EEES11_NSP_INS5_IJS12_S1F_EEENS5_IJS1F_SB_EEEEEEENS4_39AutoVectorizingCopyWithAssumedAlignmentILi128EEENS4_14SM90_TMA_STOREES1W_S1Y_S1Y_EEEvvEEEEvNT_6ParamsE)
        /*0808*/ 	.short	0x0380
        /*080a*/ 	.short	0x0800


	//----- nvinfo : EIATTR_SW_WAR
	.align		4
.L_55:
        /*080c*/ 	.byte	0x04, 0x36
        /*080e*/ 	.short	(.L_57 - .L_56)
.L_56:
        /*0810*/ 	.word	0x00000008
.L_57:


//--------------------- .nv.callgraph             --------------------------
	.section	.nv.callgraph,"",@"SHT_CUDA_CALLGRAPH"
	.align	4
	.sectionentsize	8
	.align		4
        /*0000*/ 	.word	0x00000000
	.align		4
        /*0004*/ 	.word	0xffffffff
	.align		4
        /*0008*/ 	.word	index@(_ZN7cutlass13device_kernelINS_4gemm6kernel13GemmUniversalIN4cute5tupleIJiiiiEEENS1_10collective13CollectiveMmaINS1_35MainloopSm100TmaUmmaWarpSpecializedILi3ELi2ELi4ENS5_IJNS4_1CILi1EEESB_SB_EEEEENS5_IJNSA_ILi128EEESE_SE_EEEaNS5_IJlSB_lEEEaSG_NS4_8TiledMMAINS4_8MMA_AtomIJNS4_15SM100_MMA_S8_SSIaaiLi128ELi128ELNS4_4UMMA5MajorE0ELSL_0ELNSK_8SaturateE0EEEEEENS4_6LayoutISC_NS5_IJNSA_ILi0EEESQ_SQ_EEEEENS5_IJNS4_10UnderscoreEST_ST_EEEEENS4_13SM90_TMA_LOADENS4_14ComposedLayoutINS4_7SwizzleILi3ELi4ELi3EEENS4_18smem_ptr_flag_bitsILi8EEENSP_INS5_IJNSA_ILi8EEESE_EEENS5_IJSE_SB_EEEEEEEvNS4_8identityESW_S16_vS17_EENS_8epilogue10collective18CollectiveEpilogueINS19_23Sm100TmaWarpSpecializedILi2ELi2ELi64ELb0ELb0EEEJSF_NS5_IJNSP_ISE_SB_EENSP_INSA_ILi64EEESB_EEEEEaSG_aSG_NS19_6fusion15FusionCallbacksIS1D_NS1I_17LinearCombinationIaiaiLNS_15FloatRoundStyleE2EEESF_S1H_JEEENS4_5SM1004TMEM4LOAD26SM100_TMEM_LOAD_32dp32b64xESW_NSX_INSY_ILi2ELi4ELi3EEES11_NSP_INS5_IJS12_S1F_EEENS5_IJS1F_SB_EEEEEEENS4_39AutoVectorizingCopyWithAssumedAlignmentILi128EEENS4_14SM90_TMA_STOREES1W_S1Y_S1Y_EEEvvEEEEvNT_6ParamsE)
	.align		4
        /*000c*/ 	.word	index@(__assertfail)
	.align		4
        /*0010*/ 	.word	0x00000000
	.align		4
        /*0014*/ 	.word	0xfffffffe
	.align		4
        /*0018*/ 	.word	0x00000000
	.align		4
        /*001c*/ 	.word	0xfffffffd
	.align		4
        /*0020*/ 	.word	0x00000000
	.align		4
        /*0024*/ 	.word	0xfffffffc


//--------------------- .nv.constant4             --------------------------
	.section	.nv.constant4,"a",@progbits
	.align	8
	.align		8
.nv.constant4:
        /*0000*/ 	.dword	__assertfail
	.align		8
        /*0008*/ 	.dword	__unnamed_1
	.align		8
        /*0010*/ 	.dword	__unnamed_2
	.align		8
        /*0018*/ 	.dword	_ZN40_INTERNAL_0f690182_4_k_cu_61e50c20_200924cuda3std3__45__cpo5beginE
	.align		8
        /*0020*/ 	.dword	_ZN40_INTERNAL_0f690182_4_k_cu_61e50c20_200924cuda3std3__45__cpo3endE
	.align		8
        /*0028*/ 	.dword	_ZN40_INTERNAL_0f690182_4_k_cu_61e50c20_200924cuda3std3__45__cpo6cbeginE
	.align		8
        /*0030*/ 	.dword	_ZN40_INTERNAL_0f690182_4_k_cu_61e50c20_200924cuda3std3__45__cpo4cendE
	.align		8
        /*0038*/ 	.dword	_ZN40_INTERNAL_0f690182_4_k_cu_61e50c20_200924cuda3std3__442_GLOBAL__N__0f690182_4_k_cu_61e50c20_200926ignoreE
	.align		8
        /*0040*/ 	.dword	_ZN40_INTERNAL_0f690182_4_k_cu_61e50c20_200924cuda3std3__419piecewise_constructE
	.align		8
        /*0048*/ 	.dword	_ZN40_INTERNAL_0f690182_4_k_cu_61e50c20_200924cuda3std3__48in_placeE
	.align		8
        /*0050*/ 	.dword	_ZN40_INTERNAL_0f690182_4_k_cu_61e50c20_200924cuda3std6ranges3__45__cpo4swapE
	.align		8
        /*0058*/ 	.dword	_ZN40_INTERNAL_0f690182_4_k_cu_61e50c20_200924cuda3std6ranges3__45__cpo9iter_moveE
	.align		8
        /*0060*/ 	.dword	_ZN40_INTERNAL_0f690182_4_k_cu_61e50c20_200924cute7productE
	.align		8
        /*0068*/ 	.dword	_ZN40_INTERNAL_0f690182_4_k_cu_61e50c20_200924cute1_E
	.align		8
        /*0070*/ 	.dword	$str$25
	.align		8
        /*0078*/ 	.dword	$str$26
	.align		8
        /*0080*/ 	.dword	$str$27
	.align		8
        /*0088*/ 	.dword	$str$28


//--------------------- .text._ZN7cutlass13device_kernelINS_4gemm6kernel13GemmUniversalIN4cute5tupleIJiiiiEEENS1_10collective13CollectiveMmaINS1_35MainloopSm100TmaUmmaWarpSpecializedILi3ELi2ELi4ENS5_IJNS4_1CILi1EEESB_SB_EEEEENS5_IJNSA_ILi128EEESE_SE_EEEaNS5_IJlSB_lEEEaSG_NS4_8TiledMMAINS4_8MMA_AtomIJNS4_15SM100_MMA_S8_SSIaaiLi128ELi128ELNS4_4UMMA5MajorE0ELSL_0ELNSK_8SaturateE0EEEEEENS4_6LayoutISC_NS5_IJNSA_ILi0EEESQ_SQ_EEEEENS5_IJNS4_10UnderscoreEST_ST_EEEEENS4_13SM90_TMA_LOADENS4_14ComposedLayoutINS4_7SwizzleILi3ELi4ELi3EEENS4_18smem_ptr_flag_bitsILi8EEENSP_INS5_IJNSA_ILi8EEESE_EEENS5_IJSE_SB_EEEEEEEvNS4_8identityESW_S16_vS17_EENS_8epilogue10collective18CollectiveEpilogueINS19_23Sm100TmaWarpSpecializedILi2ELi2ELi64ELb0ELb0EEEJSF_NS5_IJNSP_ISE_SB_EENSP_INSA_ILi64EEESB_EEEEEaSG_aSG_NS19_6fusion15FusionCallbacksIS1D_NS1I_17LinearCombinationIaiaiLNS_15FloatRoundStyleE2EEESF_S1H_JEEENS4_5SM1004TMEM4LOAD26SM100_TMEM_LOAD_32dp32b64xESW_NSX_INSY_ILi2ELi4ELi3EEES11_NSP_INS5_IJS12_S1F_EEENS5_IJS1F_SB_EEEEEEENS4_39AutoVectorizingCopyWithAssumedAlignmentILi128EEENS4_14SM90_TMA_STOREES1W_S1Y_S1Y_EEEvvEEEEvNT_6ParamsE --------------------------
	.section	.text._ZN7cutlass13device_kernelINS_4gemm6kernel13GemmUniversalIN4cute5tupleIJiiiiEEENS1_10collective13CollectiveMmaINS1_35MainloopSm100TmaUmmaWarpSpecializedILi3ELi2ELi4ENS5_IJNS4_1CILi1EEESB_SB_EEEEENS5_IJNSA_ILi128EEESE_SE_EEEaNS5_IJlSB_lEEEaSG_NS4_8TiledMMAINS4_8MMA_AtomIJNS4_15SM100_MMA_S8_SSIaaiLi128ELi128ELNS4_4UMMA5MajorE0ELSL_0ELNSK_8SaturateE0EEEEEENS4_6LayoutISC_NS5_IJNSA_ILi0EEESQ_SQ_EEEEENS5_IJNS4_10UnderscoreEST_ST_EEEEENS4_13SM90_TMA_LOADENS4_14ComposedLayoutINS4_7SwizzleILi3ELi4ELi3EEENS4_18smem_ptr_flag_bitsILi8EEENSP_INS5_IJNSA_ILi8EEESE_EEENS5_IJSE_SB_EEEEEEEvNS4_8identityESW_S16_vS17_EENS_8epilogue10collective18CollectiveEpilogueINS19_23Sm100TmaWarpSpecializedILi2ELi2ELi64ELb0ELb0EEEJSF_NS5_IJNSP_ISE_SB_EENSP_INSA_ILi64EEESB_EEEEEaSG_aSG_NS19_6fusion15FusionCallbacksIS1D_NS1I_17LinearCombinationIaiaiLNS_15FloatRoundStyleE2EEESF_S1H_JEEENS4_5SM1004TMEM4LOAD26SM100_TMEM_LOAD_32dp32b64xESW_NSX_INSY_ILi2ELi4ELi3EEES11_NSP_INS5_IJS12_S1F_EEENS5_IJS1F_SB_EEEEEEENS4_39AutoVectorizingCopyWithAssumedAlignmentILi128EEENS4_14SM90_TMA_STOREES1W_S1Y_S1Y_EEEvvEEEEvNT_6ParamsE,"ax",@progbits
	.align	128
.text._ZN7cutlass13device_kernelINS_4gemm6kernel13GemmUniversalIN4cute5tupleIJiiiiEEENS1_10collective13CollectiveMmaINS1_35MainloopSm100TmaUmmaWarpSpecializedILi3ELi2ELi4ENS5_IJNS4_1CILi1EEESB_SB_EEEEENS5_IJNSA_ILi128EEESE_SE_EEEaNS5_IJlSB_lEEEaSG_NS4_8TiledMMAINS4_8MMA_AtomIJNS4_15SM100_MMA_S8_SSIaaiLi128ELi128ELNS4_4UMMA5MajorE0ELSL_0ELNSK_8SaturateE0EEEEEENS4_6LayoutISC_NS5_IJNSA_ILi0EEESQ_SQ_EEEEENS5_IJNS4_10UnderscoreEST_ST_EEEEENS4_13SM90_TMA_LOADENS4_14ComposedLayoutINS4_7SwizzleILi3ELi4ELi3EEENS4_18smem_ptr_flag_bitsILi8EEENSP_INS5_IJNSA_ILi8EEESE_EEENS5_IJSE_SB_EEEEEEEvNS4_8identityESW_S16_vS17_EENS_8epilogue10collective18CollectiveEpilogueINS19_23Sm100TmaWarpSpecializedILi2ELi2ELi64ELb0ELb0EEEJSF_NS5_IJNSP_ISE_SB_EENSP_INSA_ILi64EEESB_EEEEEaSG_aSG_NS19_6fusion15FusionCallbacksIS1D_NS1I_17LinearCombinationIaiaiLNS_15FloatRoundStyleE2EEESF_S1H_JEEENS4_5SM1004TMEM4LOAD26SM100_TMEM_LOAD_32dp32b64xESW_NSX_INSY_ILi2ELi4ELi3EEES11_NSP_INS5_IJS12_S1F_EEENS5_IJS1F_SB_EEEEEEENS4_39AutoVectorizingCopyWithAssumedAlignmentILi128EEENS4_14SM90_TMA_STOREES1W_S1Y_S1Y_EEEvvEEEEvNT_6ParamsE:
        .type           _ZN7cutlass13device_kernelINS_4gemm6kernel13GemmUniversalIN4cute5tupleIJiiiiEEENS1_10collective13CollectiveMmaINS1_35MainloopSm100TmaUmmaWarpSpecializedILi3ELi2ELi4ENS5_IJNS4_1CILi1EEESB_SB_EEEEENS5_IJNSA_ILi128EEESE_SE_EEEaNS5_IJlSB_lEEEaSG_NS4_8TiledMMAINS4_8MMA_AtomIJNS4_15SM100_MMA_S8_SSIaaiLi128ELi128ELNS4_4UMMA5MajorE0ELSL_0ELNSK_8SaturateE0EEEEEENS4_6LayoutISC_NS5_IJNSA_ILi0EEESQ_SQ_EEEEENS5_IJNS4_10UnderscoreEST_ST_EEEEENS4_13SM90_TMA_LOADENS4_14ComposedLayoutINS4_7SwizzleILi3ELi4ELi3EEENS4_18smem_ptr_flag_bitsILi8EEENSP_INS5_IJNSA_ILi8EEESE_EEENS5_IJSE_SB_EEEEEEEvNS4_8identityESW_S16_vS17_EENS_8epilogue10collective18CollectiveEpilogueINS19_23Sm100TmaWarpSpecializedILi2ELi2ELi64ELb0ELb0EEEJSF_NS5_IJNSP_ISE_SB_EENSP_INSA_ILi64EEESB_EEEEEaSG_aSG_NS19_6fusion15FusionCallbacksIS1D_NS1I_17LinearCombinationIaiaiLNS_15FloatRoundStyleE2EEESF_S1H_JEEENS4_5SM1004TMEM4LOAD26SM100_TMEM_LOAD_32dp32b64xESW_NSX_INSY_ILi2ELi4ELi3EEES11_NSP_INS5_IJS12_S1F_EEENS5_IJS1F_SB_EEEEEEENS4_39AutoVectorizingCopyWithAssumedAlignmentILi128EEENS4_14SM90_TMA_STOREES1W_S1Y_S1Y_EEEvvEEEEvNT_6ParamsE,@function
        .size           _ZN7cutlass13device_kernelINS_4gemm6kernel13GemmUniversalIN4cute5tupleIJiiiiEEENS1_10collective13CollectiveMmaINS1_35MainloopSm100TmaUmmaWarpSpecializedILi3ELi2ELi4ENS5_IJNS4_1CILi1EEESB_SB_EEEEENS5_IJNSA_ILi128EEESE_SE_EEEaNS5_IJlSB_lEEEaSG_NS4_8TiledMMAINS4_8MMA_AtomIJNS4_15SM100_MMA_S8_SSIaaiLi128ELi128ELNS4_4UMMA5MajorE0ELSL_0ELNSK_8SaturateE0EEEEEENS4_6LayoutISC_NS5_IJNSA_ILi0EEESQ_SQ_EEEEENS5_IJNS4_10UnderscoreEST_ST_EEEEENS4_13SM90_TMA_LOADENS4_14ComposedLayoutINS4_7SwizzleILi3ELi4ELi3EEENS4_18smem_ptr_flag_bitsILi8EEENSP_INS5_IJNSA_ILi8EEESE_EEENS5_IJSE_SB_EEEEEEEvNS4_8identityESW_S16_vS17_EENS_8epilogue10collective18CollectiveEpilogueINS19_23Sm100TmaWarpSpecializedILi2ELi2ELi64ELb0ELb0EEEJSF_NS5_IJNSP_ISE_SB_EENSP_INSA_ILi64EEESB_EEEEEaSG_aSG_NS19_6fusion15FusionCallbacksIS1D_NS1I_17LinearCombinationIaiaiLNS_15FloatRoundStyleE2EEESF_S1H_JEEENS4_5SM1004TMEM4LOAD26SM100_TMEM_LOAD_32dp32b64xESW_NSX_INSY_ILi2ELi4ELi3EEES11_NSP_INS5_IJS12_S1F_EEENS5_IJS1F_SB_EEEEEEENS4_39AutoVectorizingCopyWithAssumedAlignmentILi128EEENS4_14SM90_TMA_STOREES1W_S1Y_S1Y_EEEvvEEEEvNT_6ParamsE,(.L_x_139 - _ZN7cutlass13device_kernelINS_4gemm6kernel13GemmUniversalIN4cute5tupleIJiiiiEEENS1_10collective13CollectiveMmaINS1_35MainloopSm100TmaUmmaWarpSpecializedILi3ELi2ELi4ENS5_IJNS4_1CILi1EEESB_SB_EEEEENS5_IJNSA_ILi128EEESE_SE_EEEaNS5_IJlSB_lEEEaSG_NS4_8TiledMMAINS4_8MMA_AtomIJNS4_15SM100_MMA_S8_SSIaaiLi128ELi128ELNS4_4UMMA5MajorE0ELSL_0ELNSK_8SaturateE0EEEEEENS4_6LayoutISC_NS5_IJNSA_ILi0EEESQ_SQ_EEEEENS5_IJNS4_10UnderscoreEST_ST_EEEEENS4_13SM90_TMA_LOADENS4_14ComposedLayoutINS4_7SwizzleILi3ELi4ELi3EEENS4_18smem_ptr_flag_bitsILi8EEENSP_INS5_IJNSA_ILi8EEESE_EEENS5_IJSE_SB_EEEEEEEvNS4_8identityESW_S16_vS17_EENS_8epilogue10collective18CollectiveEpilogueINS19_23Sm100TmaWarpSpecializedILi2ELi2ELi64ELb0ELb0EEEJSF_NS5_IJNSP_ISE_SB_EENSP_INSA_ILi64EEESB_EEEEEaSG_aSG_NS19_6fusion15FusionCallbacksIS1D_NS1I_17LinearCombinationIaiaiLNS_15FloatRoundStyleE2EEESF_S1H_JEEENS4_5SM1004TMEM4LOAD26SM100_TMEM_LOAD_32dp32b64xESW_NSX_INSY_ILi2ELi4ELi3EEES11_NSP_INS5_IJS12_S1F_EEENS5_IJS1F_SB_EEEEEEENS4_39AutoVectorizingCopyWithAssumedAlignmentILi128EEENS4_14SM90_TMA_STOREES1W_S1Y_S1Y_EEEvvEEEEvNT_6ParamsE)
        .other          _ZN7cutlass13device_kernelINS_4gemm6kernel13GemmUniversalIN4cute5tupleIJiiiiEEENS1_10collective13CollectiveMmaINS1_35MainloopSm100TmaUmmaWarpSpecializedILi3ELi2ELi4ENS5_IJNS4_1CILi1EEESB_SB_EEEEENS5_IJNSA_ILi128EEESE_SE_EEEaNS5_IJlSB_lEEEaSG_NS4_8TiledMMAINS4_8MMA_AtomIJNS4_15SM100_MMA_S8_SSIaaiLi128ELi128ELNS4_4UMMA5MajorE0ELSL_0ELNSK_8SaturateE0EEEEEENS4_6LayoutISC_NS5_IJNSA_ILi0EEESQ_SQ_EEEEENS5_IJNS4_10UnderscoreEST_ST_EEEEENS4_13SM90_TMA_LOADENS4_14ComposedLayoutINS4_7SwizzleILi3ELi4ELi3EEENS4_18smem_ptr_flag_bitsILi8EEENSP_INS5_IJNSA_ILi8EEESE_EEENS5_IJSE_SB_EEEEEEEvNS4_8identityESW_S16_vS17_EENS_8epilogue10collective18CollectiveEpilogueINS19_23Sm100TmaWarpSpecializedILi2ELi2ELi64ELb0ELb0EEEJSF_NS5_IJNSP_ISE_SB_EENSP_INSA_ILi64EEESB_EEEEEaSG_aSG_NS19_6fusion15FusionCallbacksIS1D_NS1I_17LinearCombinationIaiaiLNS_15FloatRoundStyleE2EEESF_S1H_JEEENS4_5SM1004TMEM4LOAD26SM100_TMEM_LOAD_32dp32b64xESW_NSX_INSY_ILi2ELi4ELi3EEES11_NSP_INS5_IJS12_S1F_EEENS5_IJS1F_SB_EEEEEEENS4_39AutoVectorizingCopyWithAssumedAlignmentILi128EEENS4_14SM90_TMA_STOREES1W_S1Y_S1Y_EEEvvEEEEvNT_6ParamsE,@"STO_CUDA_ENTRY STV_DEFAULT"
_ZN7cutlass13device_kernelINS_4gemm6kernel13GemmUniversalIN4cute5tupleIJiiiiEEENS1_10collective13CollectiveMmaINS1_35MainloopSm100TmaUmmaWarpSpecializedILi3ELi2ELi4ENS5_IJNS4_1CILi1EEESB_SB_EEEEENS5_IJNSA_ILi128EEESE_SE_EEEaNS5_IJlSB_lEEEaSG_NS4_8TiledMMAINS4_8MMA_AtomIJNS4_15SM100_MMA_S8_SSIaaiLi128ELi128ELNS4_4UMMA5MajorE0ELSL_0ELNSK_8SaturateE0EEEEEENS4_6LayoutISC_NS5_IJNSA_ILi0EEESQ_SQ_EEEEENS5_IJNS4_10UnderscoreEST_ST_EEEEENS4_13SM90_TMA_LOADENS4_14ComposedLayoutINS4_7SwizzleILi3ELi4ELi3EEENS4_18smem_ptr_flag_bitsILi8EEENSP_INS5_IJNSA_ILi8EEESE_EEENS5_IJSE_SB_EEEEEEEvNS4_8identityESW_S16_vS17_EENS_8epilogue10collective18CollectiveEpilogueINS19_23Sm100TmaWarpSpecializedILi2ELi2ELi64ELb0ELb0EEEJSF_NS5_IJNSP_ISE_SB_EENSP_INSA_ILi64EEESB_EEEEEaSG_aSG_NS19_6fusion15FusionCallbacksIS1D_NS1I_17LinearCombinationIaiaiLNS_15FloatRoundStyleE2EEESF_S1H_JEEENS4_5SM1004TMEM4LOAD26SM100_TMEM_LOAD_32dp32b64xESW_NSX_INSY_ILi2ELi4ELi3EEES11_NSP_INS5_IJS12_S1F_EEENS5_IJS1F_SB_EEEEEEENS4_39AutoVectorizingCopyWithAssumedAlignmentILi128EEENS4_14SM90_TMA_STOREES1W_S1Y_S1Y_EEEvvEEEEvNT_6ParamsE:
[----:B------:R-:W1:Y:S01]  /*0000*/  LDC R1, c[0x0][0x37c] ;  /* 0x0000df00ff017b82 */ /* 0x000e620000000800 */
[----:B------:R-:W2:Y:S01]  /*0010*/  S2R R167, SR_TID.X ;  /* 0x0000000000a77919 */ /* 0x000ea20000002100 */
[----:B------:R-:W3:Y:S01]  /*0020*/  LDCU.64 UR4, c[0x0][0x890] ;  /* 0x00011200ff0477ac */ /* 0x000ee20008000a00 */
[----:B------:R-:W-:Y:S02]  /*0030*/  PRMT R151, RZ, 0x7610, R151 ;  /* 0x00007610ff977816 */ /* 0x000fe40000000097 */
[----:B------:R-:W-:Y:S01]  /*0040*/  ELECT P5, URZ, PT ;  /* 0x0000000000ff782f */ /* 0x000fe200038a0000 */
[----:B------:R-:W4:Y:S01]  /*0050*/  LDCU.64 UR46, c[0x0][0x358] ;  /* 0x00006b00ff2e77ac */ /* 0x000f220008000a00 */
[----:B---3--:R-:W-:-:S04]  /*0060*/  UISETP.NE.U32.AND UP0, UPT, UR4, URZ, UPT ;  /* 0x000000ff0400728c */ /* 0x008fc8000bf05070 */
[----:B------:R-:W-:Y:S01]  /*0070*/  UISETP.NE.AND.EX UP0, UPT, UR5, URZ, UPT, UP0 ;  /* 0x000000ff0500728c */ /* 0x000fe2000bf05300 */
[----:B--2---:R-:W-:-:S05]  /*0080*/  SHF.R.U32.HI R154, RZ, 0x5, R167 ;  /* 0x00000005ff9a7819 */ /* 0x004fca00000116a7 */
[----:B------:R-:W2:Y:S02]  /*0090*/  SHFL.IDX PT, R0, R154, RZ, 0x1f ;  /* 0x00001fff9a007589 */ /* 0x000ea400000e0000 */
[----:B--2---:R-:W-:Y:S01]  /*00a0*/  R2UR UR8, R0 ;  /* 0x00000000000872ca */ /* 0x004fe200000e0000 */
[----:B-1--4-:R-:W-:-:S14]  /*00b0*/  BRA.U UP0, `(.L_x_0) ;  /* 0x00000001002c7547 */ /* 0x012fdc000b800000 */
[----:B------:R-:W1:Y:S02]  /*00c0*/  LDCU.64 UR6, c[0x0][0x888] ;  /* 0x00011100ff0677ac */ /* 0x000e640008000a00 */
[----:B-1----:R-:W-:-:S04]  /*00d0*/  UISETP.NE.U32.AND UP0, UPT, UR6, URZ, UPT ;  /* 0x000000ff0600728c */ /* 0x002fc8000bf05070 */
[----:B------:R-:W-:-:S09]  /*00e0*/  UISETP.NE.AND.EX UP0, UPT, UR7, URZ, UPT, UP0 ;  /* 0x000000ff0700728c */ /* 0x000fd2000bf05300 */
[----:B------:R-:W-:Y:S05]  /*00f0*/  BRA.U !UP0, `(.L_x_1) ;  /* 0x0000000108107547 */ /* 0x000fea000b800000 */
[----:B------:R-:W1:Y:S02]  /*0100*/  LDC.64 R82, c[0x0][0x888] ;  /* 0x00022200ff527b82 */ /* 0x000e640000000a00 */
[----:B-1----:R1:W5:Y:S01]  /*0110*/  LDG.E R82, desc[UR46][R82.64] ;  /* 0x0000002e52527981 */ /* 0x002362000c1e1900 */
[----:B------:R-:W-:Y:S01]  /*0120*/  HFMA2 R151, -RZ, RZ, 0, 5.9604644775390625e-08 ;  /* 0x00000001ff977431 */ /* 0x000fe200000001ff */
[----:B------:R-:W-:Y:S05]  /*0130*/  BRA `(.L_x_0) ;  /* 0x00000000000c7947 */ /* 0x000fea0003800000 */
.L_x_1:
[----:B------:R-:W1:Y:S01]  /*0140*/  LDCU UR6, c[0x0][0x880] ;  /* 0x00011000ff0677ac */ /* 0x000e620008000800 */
[----:B------:R-:W-:Y:S01]  /*0150*/  HFMA2 R151, -RZ, RZ, 0, 5.9604644775390625e-08 ;  /* 0x00000001ff977431 */ /* 0x000fe200000001ff */
[----:B-1----:R-:W-:-:S07]  /*0160*/  MOV R82, UR6 ;  /* 0x0000000600527c02 */ /* 0x002fce0008000f00 */
.L_x_0:
[----:B------:R-:W2:Y:S02]  /*0170*/  LDCU.64 UR6, c[0x0][0x8b0] ;  /* 0x00011600ff0677ac */ /* 0x000ea40008000a00 */
[----:B--2---:R-:W-:-:S04]  /*0180*/  UISETP.NE.U32.AND UP0, UPT, UR6, URZ, UPT ;  /* 0x000000ff0600728c */ /* 0x004fc8000bf05070 */
[----:B------:R-:W-:-:S09]  /*0190*/  UISETP.NE.AND.EX UP0, UPT, UR7, URZ, UPT, UP0 ;  /* 0x000000ff0700728c */ /* 0x000fd2000bf05300 */
[----:B------:R-:W-:Y:S05]  /*01a0*/  BRA.U UP0, `(.L_x_2) ;  /* 0x0000000100247547 */ /* 0x000fea000b800000 */
[----:B------:R-:W2:Y:S02]  /*01b0*/  LDCU.64 UR6, c[0x0][0x8a8] ;  /* 0x00011500ff0677ac */ /* 0x000ea40008000a00 */
[----:B--2---:R-:W-:-:S04]  /*01c0*/  UISETP.NE.U32.AND UP0, UPT, UR6, URZ, UPT ;  /* 0x000000ff0600728c */ /* 0x004fc8000bf05070 */
[----:B------:R-:W-:-:S09]  /*01d0*/  UISETP.NE.AND.EX UP0, UPT, UR7, URZ, UPT, UP0 ;  /* 0x000000ff0700728c */ /* 0x000fd2000bf05300 */
[----:B------:R-:W-:Y:S05]  /*01e0*/  BRA.U !UP0, `(.L_x_3) ;  /* 0x00000001080c7547 */ /* 0x000fea000b800000 */
[----:B------:R-:W2:Y:S02]  /*01f0*/  LDC.64 R78, c[0x0][0x8a8] ;  /* 0x00022a00ff4e7b82 */ /* 0x000ea40000000a00 */
[----:B--2---:R2:W5:Y:S01]  /*0200*/  LDG.E R78, desc[UR46][R78.64] ;  /* 0x0000002e4e4e7981 */ /* 0x004562000c1e1900 */
[----:B------:R-:W-:Y:S05]  /*0210*/  BRA `(.L_x_2) ;  /* 0x0000000000087947 */ /* 0x000fea0003800000 */
.L_x_3:
[----:B------:R-:W2:Y:S02]  /*0220*/  LDCU UR6, c[0x0][0x8a0] ;  /* 0x00011400ff0677ac */ /* 0x000ea40008000800 */
[----:B--2---:R-:W-:Y:S02]  /*0230*/  MOV R78, UR6 ;  /* 0x00000006004e7c02 */ /* 0x004fe40008000f00 */
.L_x_2:
[----:B------:R-:W-:Y:S01]  /*0240*/  IMAD.U32 R0, RZ, RZ, UR8 ;  /* 0x00000008ff007e24 */ /* 0x000fe2000f8e00ff */
[----:B------:R-:W-:Y:S04]  /*0250*/  BSSY.RECONVERGENT B0, `(.L_x_4) ;  /* 0x000000c000007945 */ /* 0x000fe80003800200 */
[C---:B------:R-:W-:Y:S02]  /*0260*/  ISETP.NE.OR P1, PT, R0.reuse, 0x1, !P5 ;  /* 0x000000010000780c */ /* 0x040fe40006f25670 */
[----:B------:R-:W-:-:S11]  /*0270*/  ISETP.NE.OR P0, PT, R0, 0x3, !P5 ;  /* 0x000000030000780c */ /* 0x000fd60006f05670 */
[----:B------:R-:W-:Y:S05]  /*0280*/  @P1 BRA `(.L_x_5) ;  /* 0x0000000000201947 */ /* 0x000fea0003800000 */
[----:B------:R-:W3:Y:S02]  /*0290*/  LDCU.64 UR6, c[0x0][0x348] ;  /* 0x00006900ff0677ac */ /* 0x000ee40008000a00 */
[----:B---3--:R-:W-:Y:S02]  /*02a0*/  UIADD3 UR10, UP1, UPT, UR6, 0x80, URZ ;  /* 0x00000080060a7890 */ /* 0x008fe4000ff3e0ff */
[----:B------:R-:W-:Y:S02]  /*02b0*/  UIADD3 UR6, UP0, UPT, UR6, 0x180, URZ ;  /* 0x0000018006067890 */ /* 0x000fe4000ff1e0ff */
[----:B------:R-:W-:Y:S02]  /*02c0*/  UIADD3.X UR11, UPT, UPT, URZ, UR7, URZ, UP1, !UPT ;  /* 0x00000007ff0b7290 */ /* 0x000fe40008ffe4ff */
[----:B------:R-:W-:-:S07]  /*02d0*/  UIADD3.X UR7, UPT, UPT, URZ, UR7, URZ, UP0, !UPT ;  /* 0x00000007ff077290 */ /* 0x000fce00087fe4ff */
[----:B------:R3:W-:Y:S02]  /*02e0*/  UTMACCTL.PF [UR10] ;  /* 0x000000000a0079b9 */ /* 0x0007e40008040000 */
[----:B------:R3:W-:Y:S02]  /*02f0*/  UTMACCTL.PF [UR6] ;  /* 0x00000000060079b9 */ /* 0x0007e40008040000 */
[----:B---3--:R-:W-:Y:S01]  /*0300*/  NOP ;  /* 0x0000000000007918 */ /* 0x008fe20000000000 */
.L_x_5:
[----:B------:R-:W-:Y:S05]  /*0310*/  BSYNC.RECONVERGENT B0 ;  /* 0x0000000000007941 */ /* 0x000fea0003800200 */
.L_x_4:
[----:B------:R-:W-:Y:S04]  /*0320*/  BSSY.RECONVERGENT B0, `(.L_x_6) ;  /* 0x000000a000007945 */ /* 0x000fe80003800200 */
        /* <DEDUP_REMOVED lines=9> */
.L_x_7:
[----:B------:R-:W-:Y:S05]  /*03c0*/  BSYNC.RECONVERGENT B0 ;  /* 0x0000000000007941 */ /* 0x000fea0003800200 */
.L_x_6:
[----:B------:R-:W3:Y:S01]  /*03d0*/  LDCU.64 UR6, c[0x0][0x888] ;  /* 0x00011100ff0677ac */ /* 0x000ee20008000a00 */
[----:B------:R-:W-:Y:S02]  /*03e0*/  UISETP.EQ.U32.AND UP1, UPT, UR4, URZ, UPT ;  /* 0x000000ff0400728c */ /* 0x000fe4000bf22070 */
[----:B------:R-:W-:Y:S02]  /*03f0*/  UPLOP3.LUT UP2, UPT, UPT, UPT, UPT, 0x80, 0x8 ;  /* 0x000000000008789c */ /* 0x000fe40003f4f070 */
[----:B---3--:R-:W-:-:S04]  /*0400*/  UISETP.NE.U32.AND UP0, UPT, UR6, URZ, UPT ;  /* 0x000000ff0600728c */ /* 0x008fc8000bf05070 */
[----:B------:R-:W-:-:S04]  /*0410*/  UISETP.NE.AND.EX UP0, UPT, UR7, URZ, UPT, UP0 ;  /* 0x000000ff0700728c */ /* 0x000fc8000bf05300 */
[----:B------:R-:W-:-:S04]  /*0420*/  UISETP.EQ.OR.EX UP3, UPT, UR5, URZ, !UP0, UP1 ;  /* 0x000000ff0500728c */ /* 0x000fc8000c762710 */
[----:B------:R-:W-:-:S05]  /*0430*/  UP2UR UR50, UPR, URZ, 0x8 ;  /* 0x00000008ff327883 */ /* 0x000fca0008000000 */
[----:B------:R-:W-:Y:S07]  /*0440*/  BRA.U !UP3, `(.L_x_8) ;  /* 0x000000010b207547 */ /* 0x000fee000b800000 */
[----:B-----5:R-:W-:Y:S01]  /*0450*/  R2UR UR6, R82 ;  /* 0x00000000520672ca */ /* 0x020fe200000e0000 */
[----:B------:R-:W-:Y:S02]  /*0460*/  UISETP.NE.U32.AND UP2, UPT, UR4, URZ, UPT ;  /* 0x000000ff0400728c */ /* 0x000fe4000bf45070 */
[----:B------:R-:W-:Y:S02]  /*0470*/  USEL UR4, URZ, 0xffffffff, UP0 ;  /* 0xffffffffff047887 */ /* 0x000fe40008000000 */
[----:B------:R-:W-:-:S08]  /*0480*/  UISETP.NE.AND.EX UP2, UPT, UR5, URZ, UPT, UP2 ;  /* 0x000000ff0500728c */ /* 0x000fd0000bf45320 */
[----:B------:R-:W-:-:S04]  /*0490*/  UISETP.NE.AND UP1, UPT, UR6, URZ, UPT ;  /* 0x000000ff0600728c */ /* 0x000fc8000bf25270 */
[----:B------:R-:W-:-:S04]  /*04a0*/  @!UP2 USEL UR4, URZ, 0xffffffff, UP1 ;  /* 0xffffffffff04a887 */ /* 0x000fc80008800000 */
[----:B------:R-:W-:-:S04]  /*04b0*/  ULOP3.LUT UR4, UR4, 0x1, URZ, 0xc0, !UPT ;  /* 0x0000000104047892 */ /* 0x000fc8000f8ec0ff */
[----:B------:R-:W-:-:S11]  /*04c0*/  UISETP.NE.U32.AND UP2, UPT, UR4, 0x1, UPT ;  /* 0x000000010400788c */ /* 0x000fd6000bf45070 */
.L_x_8:
[----:B------:R-:W3:Y:S01]  /*04d0*/  SHFL.IDX PT, R2, R154, RZ, 0x1f ;  /* 0x00001fff9a027589 */ /* 0x000ee200000e0000 */
[----:B------:R-:W-:-:S04]  /*04e0*/  UISETP.NE.AND UP1, UPT, UR8, 0x2, UPT ;  /* 0x000000020800788c */ /* 0x000fc8000bf25270 */
[----:B------:R-:W-:Y:S01]  /*04f0*/  USEL UR6, URZ, 0x1, UP1 ;  /* 0x00000001ff067887 */ /* 0x000fe20008800000 */
[----:B---3--:R-:W-:-:S13]  /*0500*/  ISETP.NE.AND P0, PT, R2, RZ, PT ;  /* 0x000000ff0200720c */ /* 0x008fda0003f05270 */
[----:B------:R-:W-:Y:S05]  /*0510*/  @P0 BRA `(.L_x_9) ;  /* 0x0000000000400947 */ /* 0x000fea0003800000 */
[----:B------:R-:W3:Y:S01]  /*0520*/  S2UR UR5, SR_CgaCtaId ;  /* 0x00000000000579c3 */ /* 0x000ee20000008800 */
[----:B------:R-:W-:Y:S01]  /*0530*/  UMOV UR7, 0x400 ;  /* 0x0000040000077882 */ /* 0x000fe20000000000 */
[----:B------:R-:W-:Y:S01]  /*0540*/  UMOV UR4, 0x1 ;  /* 0x0000000100047882 */ /* 0x000fe20000000000 */
[----:B------:R-:W-:Y:S01]  /*0550*/  ELECT P0, URZ, PT ;  /* 0x0000000000ff782f */ /* 0x000fe20003800000 */
[----:B------:R-:W-:-:S04]  /*0560*/  UIADD3 UR10, UPT, UPT, -UR4, 0x100000, URZ ;  /* 0x00100000040a7890 */ /* 0x000fc8000fffe1ff */
[----:B------:R-:W-:Y:S02]  /*0570*/  USHF.L.U32 UR11, UR10, 0xb, URZ ;  /* 0x0000000b0a0b7899 */ /* 0x000fe400080006ff */
[----:B------:R-:W-:Y:S02]  /*0580*/  USHF.L.U32 UR10, UR10, 0x1, URZ ;  /* 0x000000010a0a7899 */ /* 0x000fe400080006ff */
[----:B---3--:R-:W-:Y:S01]  /*0590*/  ULEA UR5, UR5, UR7, 0x18 ;  /* 0x0000000705057291 */ /* 0x008fe2000f8ec0ff */
[----:B------:R-:W3:Y:S11]  /*05a0*/  FENCE.VIEW.ASYNC.S ;  /* 0x00000000000073c6 */ /* 0x000ef60000000000 */
[----:B---3--:R3:W4:Y:S01]  /*05b0*/  SYNCS.EXCH.64 URZ, [UR5], UR10 ;  /* 0x0000000a05ff75b2 */ /* 0x0087220008000100 */
[----:B------:R3:W1:Y:S01]  /*05c0*/  SYNCS.EXCH.64 URZ, [UR5+0x18], UR10 ;  /* 0x0000180a05ff75b2 */ /* 0x0006620008000100 */
[----:B------:R3:W1:Y:S01]  /*05d0*/  SYNCS.EXCH.64 URZ, [UR5+0x8], UR10 ;  /* 0x0000080a05ff75b2 */ /* 0x0006620008000100 */
[----:B------:R3:W1:Y:S01]  /*05e0*/  SYNCS.EXCH.64 URZ, [UR5+0x20], UR10 ;  /* 0x0000200a05ff75b2 */ /* 0x0006620008000100 */
[----:B------:R3:W1:Y:S01]  /*05f0*/  SYNCS.EXCH.64 URZ, [UR5+0x10], UR10 ;  /* 0x0000100a05ff75b2 */ /* 0x0006620008000100 */
[----:B------:R3:W1:Y:S01]  /*0600*/  SYNCS.EXCH.64 URZ, [UR5+0x28], UR10 ;  /* 0x0000280a05ff75b2 */ /* 0x0006620008000100 */
[----:B------:R-:W-:Y:S01]  /*0610*/  NOP ;  /* 0x0000000000007918 */ /* 0x000fe20000000000 */
.L_x_9:
[----:B------:R-:W2:Y:S01]  /*0620*/  SHFL.IDX PT, R2, R154, RZ, 0x1f ;  /* 0x00001fff9a027589 */ /* 0x000ea200000e0000 */
[----:B------:R-:W-:Y:S01]  /*0630*/  NOP ;  /* 0x0000000000007918 */ /* 0x000fe20000000000 */
[----:B--2---:R-:W-:-:S13]  /*0640*/  ISETP.NE.AND P0, PT, R2, 0x1, PT ;  /* 0x000000010200780c */ /* 0x004fda0003f05270 */
[----:B------:R-:W-:Y:S05]  /*0650*/  @P0 BRA `(.L_x_10) ;  /* 0x0000000000480947 */ /* 0x000fea0003800000 */
[----:B------:R-:W2:Y:S01]  /*0660*/  S2UR UR7, SR_CgaCtaId ;  /* 0x00000000000779c3 */ /* 0x000ea20000008800 */
[----:B------:R-:W-:Y:S01]  /*0670*/  UMOV UR9, 0x400 ;  /* 0x0000040000097882 */ /* 0x000fe20000000000 */
[----:B---3--:R-:W-:Y:S01]  /*0680*/  UMOV UR5, 0x20 ;  /* 0x0000002000057882 */ /* 0x008fe20000000000 */
[----:B------:R-:W-:Y:S01]  /*0690*/  UMOV UR4, 0x80 ;  /* 0x0000008000047882 */ /* 0x000fe20000000000 */
[----:B------:R-:W-:-:S04]  /*06a0*/  UIADD3 UR10, UPT, UPT, -UR5, 0x100000, URZ ;  /* 0x00100000050a7890 */ /* 0x000fc8000fffe1ff */
[----:B------:R-:W-:Y:S02]  /*06b0*/  USHF.L.U32 UR11, UR10, 0xb, URZ ;  /* 0x0000000b0a0b7899 */ /* 0x000fe400080006ff */
[----:B------:R-:W-:Y:S02]  /*06c0*/  USHF.L.U32 UR10, UR10, 0x1, URZ ;  /* 0x000000010a0a7899 */ /* 0x000fe400080006ff */
[----:B------:R-:W-:-:S04]  /*06d0*/  UIADD3 UR4, UPT, UPT, -UR4, 0x100000, URZ ;  /* 0x0010000004047890 */ /* 0x000fc8000fffe1ff */
[----:B------:R-:W-:Y:S02]  /*06e0*/  USHF.L.U32 UR5, UR4, 0xb, URZ ;  /* 0x0000000b04057899 */ /* 0x000fe400080006ff */
[----:B------:R-:W-:Y:S01]  /*06f0*/  USHF.L.U32 UR4, UR4, 0x1, URZ ;  /* 0x0000000104047899 */ /* 0x000fe200080006ff */
[----:B------:R-:W-:Y:S01]  /*0700*/  ELECT P0, URZ, PT ;  /* 0x0000000000ff782f */ /* 0x000fe20003800000 */
[----:B--2---:R-:W-:Y:S01]  /*0710*/  ULEA UR7, UR7, UR9, 0x18 ;  /* 0x0000000907077291 */ /* 0x004fe2000f8ec0ff */
[----:B------:R-:W2:Y:S11]  /*0720*/  FENCE.VIEW.ASYNC.S ;  /* 0x00000000000073c6 */ /* 0x000eb60000000000 */
[----:B--2---:R2:W3:Y:S01]  /*0730*/  SYNCS.EXCH.64 URZ, [UR7+0x30], UR10 ;  /* 0x0000300a07ff75b2 */ /* 0x0044e20008000100 */
[----:B------:R2:W1:Y:S01]  /*0740*/  SYNCS.EXCH.64 URZ, [UR7+0x40], UR4 ;  /* 0x0000400407ff75b2 */ /* 0x0004620008000100 */
[----:B------:R2:W1:Y:S01]  /*0750*/  SYNCS.EXCH.64 URZ, [UR7+0x38], UR10 ;  /* 0x0000380a07ff75b2 */ /* 0x0004620008000100 */
[----:B------:R2:W1:Y:S01]  /*0760*/  SYNCS.EXCH.64 URZ, [UR7+0x48], UR4 ;  /* 0x0000480407ff75b2 */ /* 0x0004620008000100 */
[----:B------:R-:W-:Y:S01]  /*0770*/  NOP ;  /* 0x0000000000007918 */ /* 0x000fe20000000000 */
.L_x_10:
[----:B------:R-:W4:Y:S01]  /*0780*/  SHFL.IDX PT, R2, R154, RZ, 0x1f ;  /* 0x00001fff9a027589 */ /* 0x000f2200000e0000 */
[----:B------:R-:W-:Y:S01]  /*0790*/  NOP ;  /* 0x0000000000007918 */ /* 0x000fe20000000000 */
[----:B----4-:R-:W-:-:S13]  /*07a0*/  ISETP.NE.AND P0, PT, R2, 0x3, PT ;  /* 0x000000030200780c */ /* 0x010fda0003f05270 */
[----:B------:R-:W-:Y:S05]  /*07b0*/  @P0 BRA `(.L_x_11) ;  /* 0x0000000000300947 */ /* 0x000fea0003800000 */
[----:B--23--:R-:W2:Y:S01]  /*07c0*/  S2UR UR5, SR_CgaCtaId ;  /* 0x00000000000579c3 */ /* 0x00cea20000008800 */
[----:B------:R-:W-:Y:S01]  /*07d0*/  UMOV UR7, 0x400 ;  /* 0x0000040000077882 */ /* 0x000fe20000000000 */
[----:B------:R-:W-:Y:S01]  /*07e0*/  UMOV UR4, 0x20 ;  /* 0x0000002000047882 */ /* 0x000fe20000000000 */
[----:B------:R-:W-:Y:S01]  /*07f0*/  ELECT P0, URZ, PT ;  /* 0x0000000000ff782f */ /* 0x000fe20003800000 */
[----:B------:R-:W-:-:S04]  /*0800*/  UIADD3 UR10, UPT, UPT, -UR4, 0x100000, URZ ;  /* 0x00100000040a7890 */ /* 0x000fc8000fffe1ff */
[----:B------:R-:W-:Y:S02]  /*0810*/  USHF.L.U32 UR11, UR10, 0xb, URZ ;  /* 0x0000000b0a0b7899 */ /* 0x000fe400080006ff */
[----:B------:R-:W-:Y:S02]  /*0820*/  USHF.L.U32 UR10, UR10, 0x1, URZ ;  /* 0x000000010a0a7899 */ /* 0x000fe400080006ff */
[----:B--2---:R-:W-:Y:S01]  /*0830*/  ULEA UR5, UR5, UR7, 0x18 ;  /* 0x0000000705057291 */ /* 0x004fe2000f8ec0ff */
[----:B------:R-:W2:Y:S11]  /*0840*/  FENCE.VIEW.ASYNC.S ;  /* 0x00000000000073c6 */ /* 0x000eb60000000000 */
[----:B--2---:R4:W2:Y:S01]  /*0850*/  SYNCS.EXCH.64 URZ, [UR5+0x50], UR10 ;  /* 0x0000500a05ff75b2 */ /* 0x0048a20008000100 */
[----:B------:R4:W3:Y:S02]  /*0860*/  SYNCS.EXCH.64 URZ, [UR5+0x58], UR10 ;  /* 0x0000580a05ff75b2 */ /* 0x0008e40008000100 */
[----:B----4-:R-:W-:Y:S01]  /*0870*/  NOP ;  /* 0x0000000000007918 */ /* 0x010fe20000000000 */
.L_x_11:
[----:B------:R-:W4:Y:S01]  /*0880*/  SHFL.IDX PT, R2, R154, RZ, 0x1f ;  /* 0x00001fff9a027589 */ /* 0x000f2200000e0000 */
[----:B------:R-:W-:Y:S01]  /*0890*/  NOP ;  /* 0x0000000000007918 */ /* 0x000fe20000000000 */
[----:B----4-:R-:W-:-:S13]  /*08a0*/  ISETP.NE.AND P0, PT, R2, 0x4, PT ;  /* 0x000000040200780c */ /* 0x010fda0003f05270 */
[----:B------:R-:W-:Y:S05]  /*08b0*/  @P0 BRA `(.L_x_12) ;  /* 0x00000000004c0947 */ /* 0x000fea0003800000 */
[----:B--23--:R-:W2:Y:S01]  /*08c0*/  S2UR UR5, SR_CgaCtaId ;  /* 0x00000000000579c3 */ /* 0x00cea20000008800 */
[----:B------:R-:W-:Y:S01]  /*08d0*/  UMOV UR9, 0x100 ;  /* 0x0000010000097882 */ /* 0x000fe20000000000 */
[----:B------:R-:W-:Y:S01]  /*08e0*/  UMOV UR7, 0x400 ;  /* 0x0000040000077882 */ /* 0x000fe20000000000 */
[----:B------:R-:W-:Y:S01]  /*08f0*/  USEL UR9, UR9, 0xe0, UP2 ;  /* 0x000000e009097887 */ /* 0x000fe20009000000 */
[----:B------:R-:W-:Y:S01]  /*0900*/  UMOV UR4, 0x1 ;  /* 0x0000000100047882 */ /* 0x000fe20000000000 */
[----:B------:R-:W-:Y:S01]  /*0910*/  ELECT P0, URZ, PT ;  /* 0x0000000000ff782f */ /* 0x000fe20003800000 */
[----:B------:R-:W-:-:S04]  /*0920*/  UIADD3 UR10, UPT, UPT, -UR4, 0x100000, URZ ;  /* 0x00100000040a7890 */ /* 0x000fc8000fffe1ff */
[----:B------:R-:W-:Y:S02]  /*0930*/  USHF.L.U32 UR11, UR10, 0xb, URZ ;  /* 0x0000000b0a0b7899 */ /* 0x000fe400080006ff */
[----:B------:R-:W-:Y:S02]  /*0940*/  USHF.L.U32 UR10, UR10, 0x1, URZ ;  /* 0x000000010a0a7899 */ /* 0x000fe400080006ff */
[----:B------:R-:W-:-:S04]  /*0950*/  UIADD3 UR12, UPT, UPT, -UR9, 0x100000, URZ ;  /* 0x00100000090c7890 */ /* 0x000fc8000fffe1ff */
[----:B------:R-:W-:Y:S02]  /*0960*/  USHF.L.U32 UR13, UR12, 0xb, URZ ;  /* 0x0000000b0c0d7899 */ /* 0x000fe400080006ff */
[----:B------:R-:W-:Y:S02]  /*0970*/  USHF.L.U32 UR12, UR12, 0x1, URZ ;  /* 0x000000010c0c7899 */ /* 0x000fe400080006ff */
[----:B--2---:R-:W-:Y:S01]  /*0980*/  ULEA UR5, UR5, UR7, 0x18 ;  /* 0x0000000705057291 */ /* 0x004fe2000f8ec0ff */
[----:B------:R-:W2:Y:S11]  /*0990*/  FENCE.VIEW.ASYNC.S ;  /* 0x00000000000073c6 */ /* 0x000eb60000000000 */
[----:B--2---:R4:W2:Y:S01]  /*09a0*/  SYNCS.EXCH.64 URZ, [UR5+0x60], UR10 ;  /* 0x0000600a05ff75b2 */ /* 0x0048a20008000100 */
[----:B------:R4:W3:Y:S01]  /*09b0*/  SYNCS.EXCH.64 URZ, [UR5+0x70], UR12 ;  /* 0x0000700c05ff75b2 */ /* 0x0008e20008000100 */
[----:B------:R4:W1:Y:S01]  /*09c0*/  SYNCS.EXCH.64 URZ, [UR5+0x68], UR10 ;  /* 0x0000680a05ff75b2 */ /* 0x0008620008000100 */
[----:B------:R4:W1:Y:S02]  /*09d0*/  SYNCS.EXCH.64 URZ, [UR5+0x78], UR12 ;  /* 0x0000780c05ff75b2 */ /* 0x0008640008000100 */
[----:B----4-:R-:W-:Y:S01]  /*09e0*/  NOP ;  /* 0x0000000000007918 */ /* 0x010fe20000000000 */
.L_x_12:
[----:B------:R-:W4:Y:S01]  /*09f0*/  SHFL.IDX PT, R2, R154, RZ, 0x1f ;  /* 0x00001fff9a027589 */ /* 0x000f2200000e0000 */
[----:B------:R-:W-:Y:S01]  /*0a00*/  NOP ;  /* 0x0000000000007918 */ /* 0x000fe20000000000 */
[----:B----4-:R-:W-:-:S13]  /*0a10*/  ISETP.NE.AND P0, PT, R2, 0x5, PT ;  /* 0x000000050200780c */ /* 0x010fda0003f05270 */
[----:B------:R-:W-:Y:S05]  /*0a20*/  @P0 BRA `(.L_x_13) ;  /* 0x0000000000580947 */ /* 0x000fea0003800000 */
[----:B--2---:R-:W2:Y:S01]  /*0a30*/  S2UR UR7, SR_CgaCtaId ;  /* 0x00000000000779c3 */ /* 0x004ea20000008800 */
        /* <DEDUP_REMOVED lines=12> */
[----:B--2---:R4:W2:Y:S01]  /*0b00*/  SYNCS.EXCH.64 URZ, [UR7+0x80], UR10 ;  /* 0x0000800a07ff75b2 */ /* 0x0048a20008000100 */
[----:B------:R4:W3:Y:S01]  /*0b10*/  SYNCS.EXCH.64 URZ, [UR7+0xa0], UR4 ;  /* 0x0000a00407ff75b2 */ /* 0x0008e20008000100 */
[----:B------:R4:W1:Y:S01]  /*0b20*/  SYNCS.EXCH.64 URZ, [UR7+0x88], UR10 ;  /* 0x0000880a07ff75b2 */ /* 0x0008620008000100 */
[----:B------:R4:W1:Y:S01]  /*0b30*/  SYNCS.EXCH.64 URZ, [UR7+0xa8], UR4 ;  /* 0x0000a80407ff75b2 */ /* 0x0008620008000100 */
[----:B------:R4:W1:Y:S01]  /*0b40*/  SYNCS.EXCH.64 URZ, [UR7+0x90], UR10 ;  /* 0x0000900a07ff75b2 */ /* 0x0008620008000100 */
[----:B------:R4:W1:Y:S01]  /*0b50*/  SYNCS.EXCH.64 URZ, [UR7+0xb0], UR4 ;  /* 0x0000b00407ff75b2 */ /* 0x0008620008000100 */
[----:B------:R4:W1:Y:S01]  /*0b60*/  SYNCS.EXCH.64 URZ, [UR7+0x98], UR10 ;  /* 0x0000980a07ff75b2 */ /* 0x0008620008000100 */
[----:B------:R4:W1:Y:S02]  /*0b70*/  SYNCS.EXCH.64 URZ, [UR7+0xb8], UR4 ;  /* 0x0000b80407ff75b2 */ /* 0x0008640008000100 */
[----:B----4-:R-:W-:Y:S01]  /*0b80*/  NOP ;  /* 0x0000000000007918 */ /* 0x010fe20000000000 */
.L_x_13:
        /* <DEDUP_REMOVED lines=18> */
.L_x_14:
[----:B--23--:R-:W2:Y:S01]  /*0cb0*/  S2UR UR5, SR_CTAID.X ;  /* 0x00000000000579c3 */ /* 0x00cea20000002500 */
[----:B------:R-:W-:-:S05]  /*0cc0*/  CS2R.32 R152, SR_CgaSize ;  /* 0x0000000000987805 */ /* 0x000fca0000008a00 */
[----:B------:R-:W-:-:S05]  /*0cd0*/  IMAD R152, R152, -0xa0, RZ ;  /* 0xffffff6098987824 */ /* 0x000fca00078e02ff */
[----:B------:R-:W-:-:S14]  /*0ce0*/  R2UR UR9, R152 ;  /* 0x00000000980972ca */ /* 0x000fdc00000e0000 */
[----:B------:R-:W3:Y:S01]  /*0cf0*/  LDCU UR9, c[0x0][UR9+0x2b0] ;  /* 0x00005600090977ac */ /* 0x000ee20008000800 */
[----:B------:R-:W-:Y:S01]  /*0d00*/  NOP ;  /* 0x0000000000007918 */ /* 0x000fe20000000000 */
[----:B------:R-:W-:-:S05]  /*0d10*/  CS2R.32 R152, SR_CgaSize ;  /* 0x0000000000987805 */ /* 0x000fca0000008a00 */
[----:B------:R-:W-:-:S05]  /*0d20*/  IMAD R152, R152, -0xa0, RZ ;  /* 0xffffff6098987824 */ /* 0x000fca00078e02ff */
[----:B------:R-:W-:-:S14]  /*0d30*/  R2UR UR7, R152 ;  /* 0x00000000980772ca */ /* 0x000fdc00000e0000 */
[----:B------:R-:W4:Y:S01]  /*0d40*/  LDCU UR7, c[0x0][UR7+0x2b4] ;  /* 0x00005680070777ac */ /* 0x000f220008000800 */
[----:B------:R-:W1:Y:S08]  /*0d50*/  S2UR UR4, SR_CTAID.Y ;  /* 0x00000000000479c3 */ /* 0x000e700000002600 */
[----:B------:R-:W4:Y:S01]  /*0d60*/  LDC R9, c[0x0][0xb24] ;  /* 0x0002c900ff097b82 */ /* 0x000f220000000800 */
[----:B--2---:R-:W-:-:S02]  /*0d70*/  I2FP.F32.U32 R4, UR5 ;  /* 0x0000000500047c45 */ /* 0x004fc40008201000 */
[----:B------:R-:W-:-:S05]  /*0d80*/  CS2R.32 R5, SR_CgaSize ;  /* 0x0000000000057805 */ /* 0x000fca0000008a00 */
[----:B------:R-:W-:-:S06]  /*0d90*/  IMAD R5, R5, -0xa0, RZ ;  /* 0xffffff6005057824 */ /* 0x000fcc00078e02ff */
[----:B------:R-:W2:Y:S01]  /*0da0*/  LDC R5, c[0x0][R5+0x2a0] ;  /* 0x0000a80005057b82 */ /* 0x000ea20000000800 */
[----:B------:R-:W-:Y:S01]  /*0db0*/  MOV R21, UR5 ;  /* 0x0000000500157c02 */ /* 0x000fe20008000f00 */
[----:B---3--:R-:W-:Y:S01]  /*0dc0*/  FMUL R4, R4, UR9 ;  /* 0x0000000904047c20 */ /* 0x008fe20008400000 */
[----:B-1----:R-:W-:Y:S02]  /*0dd0*/  I2FP.F32.U32 R2, UR4 ;  /* 0x0000000400027c45 */ /* 0x002fe40008201000 */
[----:B------:R-:W-:-:S05]  /*0de0*/  CS2R.32 R3, SR_CgaSize ;  /* 0x0000000000037805 */ /* 0x000fca0000008a00 */
[----:B------:R-:W-:-:S06]  /*0df0*/  IMAD R3, R3, -0xa0, RZ ;  /* 0xffffff6003037824 */ /* 0x000fcc00078e02ff */
[----:B------:R-:W1:Y:S01]  /*0e00*/  LDC R3, c[0x0][R3+0x2a4] ;  /* 0x0000a90003037b82 */ /* 0x000e620000000800 */
[----:B------:R-:W3:Y:S01]  /*0e10*/  F2I.U32.TRUNC.NTZ R152, R4 ;  /* 0x0000000400987305 */ /* 0x000ee2000020f000 */
[----:B------:R-:W-:Y:S01]  /*0e20*/  MOV R20, UR4 ;  /* 0x0000000400147c02 */ /* 0x000fe20008000f00 */
[----:B----4-:R-:W-:-:S05]  /*0e30*/  FMUL R2, R2, UR7 ;  /* 0x0000000702027c20 */ /* 0x010fca0008400000 */
[----:B------:R-:W-:Y:S01]  /*0e40*/  BAR.SYNC.DEFER_BLOCKING 0x0 ;  /* 0x0000000000007b1d */ /* 0x000fe20000010000 */
[----:B------:R-:W-:-:S05]  /*0e50*/  ISETP.GE.AND P0, PT, R9, 0x1, PT ;  /* 0x000000010900780c */ /* 0x000fca0003f06270 */
[----:B------:R-:W4:Y:S02]  /*0e60*/  F2I.U32.TRUNC.NTZ R150, R2 ;  /* 0x0000000200967305 */ /* 0x000f24000020f000 */
[----:B------:R-:W1:Y:S01]  /*0e70*/  S2UR UR36, SR_CTAID.Z ;  /* 0x00000000002479c3 */ /* 0x000e620000002700 */
[----:B---3--:R-:W-:-:S05]  /*0e80*/  IADD3 R152, PT, PT, -R152, RZ, RZ ;  /* 0x000000ff98987210 */ /* 0x008fca0007ffe1ff */
[----:B--2---:R-:W-:Y:S01]  /*0e90*/  IMAD R152, R5, R152, UR5 ;  /* 0x0000000505987e24 */ /* 0x004fe2000f8e0298 */
[----:B----4-:R-:W-:-:S05]  /*0ea0*/  IADD3 R150, PT, PT, -R150, RZ, RZ ;  /* 0x000000ff96967210 */ /* 0x010fca0007ffe1ff */
[----:B-1----:R-:W-:Y:S01]  /*0eb0*/  IMAD R150, R3, R150, UR4 ;  /* 0x0000000403967e24 */ /* 0x002fe2000f8e0296 */
[----:B------:R-:W-:Y:S06]  /*0ec0*/  @!P0 BRA `(.L_x_15) ;  /* 0x0000000000b88947 */ /* 0x000fec0003800000 */
[----:B------:R-:W1:Y:S01]  /*0ed0*/  LDC.64 R4, c[0x0][0xb18] ;  /* 0x0002c600ff047b82 */ /* 0x000e620000000a00 */
[----:B------:R-:W-:-:S07]  /*0ee0*/  ISETP.NE.AND P0, PT, R9, 0x1, PT ;  /* 0x000000010900780c */ /* 0x000fce0003f05270 */
[----:B------:R-:W2:Y:S08]  /*0ef0*/  LDC R10, c[0x0][0xb0c] ;  /* 0x0002c300ff0a7b82 */ /* 0x000eb00000000800 */
[----:B------:R-:W3:Y:S08]  /*0f00*/  LDC R11, c[0x0][0x370] ;  /* 0x0000dc00ff0b7b82 */ /* 0x000ef00000000800 */
[----:B------:R-:W4:Y:S01]  /*0f10*/  LDC R12, c[0x0][0x374] ;  /* 0x0000dd00ff0c7b82 */ /* 0x000f220000000800 */
[----:B-1----:R-:W-:-:S07]  /*0f20*/  ISETP.NE.AND P1, PT, R4, 0x1, PT ;  /* 0x000000010400780c */ /* 0x002fce0003f25270 */
[----:B------:R-:W3:Y:S01]  /*0f30*/  LDC.64 R6, c[0x0][0xb10] ;  /* 0x0002c400ff067b82 */ /* 0x000ee20000000a00 */
[----:B--2---:R-:W-:-:S07]  /*0f40*/  ISETP.NE.AND P2, PT, R10, 0x1, PT ;  /* 0x000000010a00780c */ /* 0x004fce0003f45270 */
[----:B------:R-:W1:Y:S08]  /*0f50*/  LDC R8, c[0x0][0xb20] ;  /* 0x0002c800ff087b82 */ /* 0x000e700000000800 */
[----:B------:R-:W2:Y:S01]  /*0f60*/  LDC.64 R2, c[0x0][0xb28] ;  /* 0x0002ca00ff027b82 */ /* 0x000ea20000000a00 */
[----:B----4-:R-:W-:-:S04]  /*0f70*/  IMAD.HI.U32 R13, R12, R5, RZ ;  /* 0x000000050c0d7227 */ /* 0x010fc800078e00ff */
[----:B------:R-:W-:-:S04]  /*0f80*/  IMAD.HI.U32 R5, R20, R5, RZ ;  /* 0x0000000514057227 */ /* 0x000fc800078e00ff */
[----:B---3--:R-:W-:-:S04]  /*0f90*/  IMAD.HI.U32 R14, R11, R6, RZ ;  /* 0x000000060b0e7227 */ /* 0x008fc800078e00ff */
[C---:B------:R-:W-:Y:S01]  /*0fa0*/  IMAD.HI.U32 R16, R21.reuse, R6, RZ ;  /* 0x0000000615107227 */ /* 0x040fe200078e00ff */
[-C--:B------:R-:W-:Y:S02]  /*0fb0*/  @P2 SHF.R.U32.HI R11, RZ, R7.reuse, R14 ;  /* 0x00000007ff0b2219 */ /* 0x080fe4000001160e */
[-C--:B-1----:R-:W-:Y:S02]  /*0fc0*/  @P1 SHF.R.U32.HI R12, RZ, R8.reuse, R13 ;  /* 0x00000008ff0c1219 */ /* 0x082fe4000001160d */
[----:B------:R-:W-:Y:S02]  /*0fd0*/  SHF.R.U32.HI R5, RZ, R8, R5 ;  /* 0x00000008ff057219 */ /* 0x000fe40000011605 */
[----:B------:R-:W-:Y:S02]  /*0fe0*/  SHF.R.U32.HI R16, RZ, R7, R16 ;  /* 0x00000007ff107219 */ /* 0x000fe40000011610 */
[----:B------:R-:W-:Y:S01]  /*0ff0*/  SEL R5, R20, R5, !P1 ;  /* 0x0000000514057207 */ /* 0x000fe20004800000 */
[----:B--2---:R-:W-:Y:S01]  /*1000*/  IMAD.HI.U32 R14, R12, R2, RZ ;  /* 0x000000020c0e7227 */ /* 0x004fe200078e00ff */
[----:B------:R-:W-:-:S02]  /*1010*/  SEL R7, R21, R16, !P2 ;  /* 0x0000001015077207 */ /* 0x000fc40005000000 */
[----:B------:R-:W-:Y:S01]  /*1020*/  IADD3 R13, PT, PT, -R5, RZ, RZ ;  /* 0x000000ff050d7210 */ /* 0x000fe20007ffe1ff */
[----:B------:R-:W-:Y:S01]  /*1030*/  IMAD.HI.U32 R6, R11, R2, RZ ;  /* 0x000000020b067227 */ /* 0x000fe200078e00ff */
[----:B------:R-:W-:-:S03]  /*1040*/  @P0 SHF.R.U32.HI R12, RZ, R3, R14 ;  /* 0x00000003ff0c0219 */ /* 0x000fc6000001160e */
[----:B------:R-:W-:Y:S01]  /*1050*/  IMAD R13, R4, R13, R20 ;  /* 0x0000000d040d7224 */ /* 0x000fe200078e0214 */
[----:B------:R-:W-:Y:S01]  /*1060*/  @P0 SHF.R.U32.HI R11, RZ, R3, R6 ;  /* 0x00000003ff0b0219 */ /* 0x000fe20000011606 */
[----:B------:R-:W-:-:S04]  /*1070*/  IMAD R12, R12, R9, RZ ;  /* 0x000000090c0c7224 */ /* 0x000fc800078e02ff */
[----:B------:R-:W-:Y:S01]  /*1080*/  IMAD R6, R11, R9, RZ ;  /* 0x000000090b067224 */ /* 0x000fe200078e02ff */
[----:B------:R-:W-:-:S04]  /*1090*/  ISETP.GE.AND P1, PT, R5, R12, PT ;  /* 0x0000000c0500720c */ /* 0x000fc80003f26270 */
[----:B------:R-:W-:Y:S01]  /*10a0*/  ISETP.GE.OR P1, PT, R7, R6, P1 ;  /* 0x000000060700720c */ /* 0x000fe20000f26670 */
[----:B------:R-:W-:-:S05]  /*10b0*/  IMAD.HI.U32 R6, R5, R2, RZ ;  /* 0x0000000205067227 */ /* 0x000fca00078e00ff */
[----:B------:R-:W-:-:S04]  /*10c0*/  SHF.R.U32.HI R6, RZ, R3, R6 ;  /* 0x00000003ff067219 */ /* 0x000fc80000011606 */
[----:B------:R-:W-:-:S03]  /*10d0*/  SEL R6, R5, R6, !P0 ;  /* 0x0000000605067207 */ /* 0x000fc60004000000 */
[----:B------:R-:W-:Y:S01]  /*10e0*/  @!P1 IMAD.HI.U32 R8, R7, R2, RZ ;  /* 0x0000000207089227 */ /* 0x000fe200078e00ff */
[----:B------:R-:W-:-:S04]  /*10f0*/  IADD3 R2, PT, PT, -R6, RZ, RZ ;  /* 0x000000ff06027210 */ /* 0x000fc80007ffe1ff */
[----:B------:R-:W-:Y:S01]  /*1100*/  @!P1 SHF.R.U32.HI R8, RZ, R3, R8 ;  /* 0x00000003ff089219 */ /* 0x000fe20000011608 */
[----:B------:R-:W-:-:S03]  /*1110*/  IMAD R2, R9, R2, R5 ;  /* 0x0000000209027224 */ /* 0x000fc600078e0205 */
[----:B------:R-:W-:-:S05]  /*1120*/  @!P1 SEL R3, R7, R8, !P0 ;  /* 0x0000000807039207 */ /* 0x000fca0004000000 */
[--C-:B------:R-:W-:Y:S02]  /*1130*/  @!P1 IMAD.IADD R6, R6, 0x1, -R3.reuse ;  /* 0x0000000106069824 */ /* 0x100fe400078e0a03 */
[----:B------:R-:W-:Y:S01]  /*1140*/  @!P1 IMAD R3, R2, R11, R3 ;  /* 0x0000000b02039224 */ /* 0x000fe200078e0203 */
[----:B------:R-:W-:Y:S01]  /*1150*/  IADD3 R2, PT, PT, -R7, RZ, RZ ;  /* 0x000000ff07027210 */ /* 0x000fe20007ffe1ff */
[----:B------:R-:W-:Y:S02]  /*1160*/  @!P1 IMAD R5, R6, R9, R7 ;  /* 0x0000000906059224 */ /* 0x000fe400078e0207 */
[----:B------:R-:W-:Y:S02]  /*1170*/  @!P1 IMAD.MOV.U32 R7, RZ, RZ, R3 ;  /* 0x000000ffff079224 */ /* 0x000fe400078e0003 */
[----:B------:R-:W-:Y:S02]  /*1180*/  IMAD R2, R10, R2, R21 ;  /* 0x000000020a027224 */ /* 0x000fe400078e0215 */
[----:B------:R-:W-:-:S02]  /*1190*/  IMAD R20, R5, R4, R13 ;  /* 0x0000000405147224 */ /* 0x000fc400078e020d */
[----:B------:R-:W-:Y:S02]  /*11a0*/  IMAD R21, R7, R10, R2 ;  /* 0x0000000a07157224 */ /* 0x000fe400078e0202 */
.L_x_15:
[----:B------:R-:W1:Y:S01]  /*11b0*/  LDCU UR4, c[0x0][0xb30] ;  /* 0x00016600ff0477ac */ /* 0x000e620008000800 */
[----:B------:R-:W2:Y:S08]  /*11c0*/  S2UR UR37, SR_CgaCtaId ;  /* 0x00000000002579c3 */ /* 0x000eb00000008800 */
[----:B------:R-:W3:Y:S01]  /*11d0*/  LDC R72, c[0x0][0xb24] ;  /* 0x0002c900ff487b82 */ /* 0x000ee20000000800 */
[----:B-1----:R-:W-:-:S09]  /*11e0*/  UISETP.NE.AND UP1, UPT, UR4, 0x1, UPT ;  /* 0x000000010400788c */ /* 0x002fd2000bf25270 */
[----:B--2---:R-:W-:Y:S05]  /*11f0*/  BRA.U UP1, `(.L_x_16) ;  /* 0x0000000101407547 */ /* 0x004fea000b800000 */
[----:B------:R-:W1:Y:S08]  /*1200*/  LDC.64 R4, c[0x0][0xb10] ;  /* 0x0002c400ff047b82 */ /* 0x000e700000000a00 */
[----:B------:R-:W2:Y:S08]  /*1210*/  LDC.64 R2, c[0x0][0xb18] ;  /* 0x0002c600ff027b82 */ /* 0x000eb00000000a00 */
[----:B------:R-:W4:Y:S08]  /*1220*/  LDC R6, c[0x0][0xb20] ;  /* 0x0002c800ff067b82 */ /* 0x000f300000000800 */
[----:B------:R-:W3:Y:S01]  /*1230*/  LDC R8, c[0x0][0xb0c] ;  /* 0x0002c300ff087b82 */ /* 0x000ee20000000800 */
[----:B-1----:R-:W-:-:S05]  /*1240*/  IMAD.HI.U32 R4, R21, R4, RZ ;  /* 0x0000000415047227 */ /* 0x002fca00078e00ff */
[----:B------:R-:W-:Y:S01]  /*1250*/  SHF.R.U32.HI R4, RZ, R5, R4 ;  /* 0x00000005ff047219 */ /* 0x000fe20000011604 */
[----:B--2---:R-:W-:Y:S01]  /*1260*/  IMAD.HI.U32 R3, R20, R3, RZ ;  /* 0x0000000314037227 */ /* 0x004fe200078e00ff */
[----:B------:R-:W-:-:S04]  /*1270*/  ISETP.NE.AND P0, PT, R2, 0x1, PT ;  /* 0x000000010200780c */ /* 0x000fc80003f05270 */
[----:B----4-:R-:W-:-:S04]  /*1280*/  SHF.R.U32.HI R3, RZ, R6, R3 ;  /* 0x00000006ff037219 */ /* 0x010fc80000011603 */
[----:B------:R-:W-:Y:S02]  /*1290*/  SEL R3, R20, R3, !P0 ;  /* 0x0000000314037207 */ /* 0x000fe40004000000 */
[----:B---3--:R-:W-:-:S04]  /*12a0*/  ISETP.NE.AND P1, PT, R8, 0x1, PT ;  /* 0x000000010800780c */ /* 0x008fc80003f25270 */
[----:B------:R-:W-:-:S05]  /*12b0*/  SEL R4, R21, R4, !P1 ;  /* 0x0000000415047207 */ /* 0x000fca0004800000 */
[----:B------:R-:W-:Y:S02]  /*12c0*/  IMAD.IADD R5, R3, 0x1, -R4 ;  /* 0x0000000103057824 */ /* 0x000fe400078e0a04 */
[----:B------:R-:W-:Y:S02]  /*12d0*/  IMAD.IADD R3, R4, 0x1, -R3 ;  /* 0x0000000104037824 */ /* 0x000fe400078e0a03 */
[----:B------:R-:W-:Y:S02]  /*12e0*/  IMAD R21, R5, R8, R21 ;  /* 0x0000000805157224 */ /* 0x000fe400078e0215 */
[----:B------:R-:W-:-:S07]  /*12f0*/  IMAD R20, R3, R2, R20 ;  /* 0x0000000203147224 */ /* 0x000fce00078e0214 */
.L_x_16:
[----:B------:R-:W-:Y:S01]  /*1300*/  BAR.SYNC.DEFER_BLOCKING 0x0 ;  /* 0x0000000000007b1d */ /* 0x000fe20000010000 */
[----:B------:R-:W-:Y:S01]  /*1310*/  UISETP.NE.AND UP1, UPT, UR8, 0x2, UPT ;  /* 0x000000020800788c */ /* 0x000fe2000bf25270 */
[----:B------:R-:W-:Y:S02]  /*1320*/  ISETP.NE.OR P5, PT, R0, 0x2, !P5 ;  /* 0x000000020000780c */ /* 0x000fe40006fa5670 */
[----:B------:R-:W-:-:S06]  /*1330*/  LOP3.LUT R2, R167, 0x1f, RZ, 0xc0, !PT ;  /* 0x0000001fa7027812 */ /* 0x000fcc00078ec0ff */
[----:B------:R-:W-:Y:S05]  /*1340*/  BRA.U UP1, `(.L_x_17) ;  /* 0x0000001101347547 */ /* 0x000fea000b800000 */
[----:B------:R-:W1:Y:S01]  /*1350*/  LDCU UR13, c[0x0][0x38c] ;  /* 0x00007180ff0d77ac */ /* 0x000e620008000800 */
[----:B------:R-:W2:Y:S01]  /*1360*/  LDC R9, c[0x0][0x370] ;  /* 0x0000dc00ff097b82 */ /* 0x000ea20000000800 */
[----:B------:R-:W-:Y:S01]  /*1370*/  PLOP3.LUT P1, PT, PT, PT, UP2, 0x80, 0x8 ;  /* 0x000000000008781c */ /* 0x000fe20003f2f028 */
[----:B------:R-:W-:Y:S01]  /*1380*/  HFMA2 R12, -RZ, RZ, 0, 0 ;  /* 0x00000000ff0c7431 */ /* 0x000fe200000001ff */
[----:B------:R-:W-:Y:S01]  /*1390*/  ISETP.EQ.OR P4, PT, R2, RZ, P5 ;  /* 0x000000ff0200720c */ /* 0x000fe20002f82670 */
[----:B------:R-:W-:Y:S01]  /*13a0*/  IMAD.MOV.U32 R15, RZ, RZ, 0x1 ;  /* 0x00000001ff0f7424 */ /* 0x000fe200078e00ff */
[----:B------:R-:W-:Y:S01]  /*13b0*/  PLOP3.LUT P1, PT, P1, PT, PT, 0x8, 0x80 ;  /* 0x000000000080781c */ /* 0x000fe20000f2e170 */
[----:B------:R-:W-:Y:S01]  /*13c0*/  IMAD.MOV.U32 R14, RZ, RZ, RZ ;  /* 0x000000ffff0e7224 */ /* 0x000fe200078e00ff */
[----:B------:R-:W-:Y:S01]  /*13d0*/  MOV R8, 0x1 ;  /* 0x0000000100087802 */ /* 0x000fe20000000f00 */
[----:B------:R-:W4:Y:S01]  /*13e0*/  LDC R0, c[0x0][0x374] ;  /* 0x0000dd00ff007b82 */ /* 0x000f220000000800 */
[----:B------:R-:W-:Y:S01]  /*13f0*/  IMAD.MOV.U32 R10, RZ, RZ, RZ ;  /* 0x000000ffff0a7224 */ /* 0x000fe200078e00ff */
[----:B------:R-:W2:Y:S01]  /*1400*/  LDCU.64 UR22, c[0x0][0x348] ;  /* 0x00006900ff1677ac */ /* 0x000ea20008000a00 */
[----:B------:R-:W-:Y:S01]  /*1410*/  UMOV UR6, URZ ;  /* 0x000000ff00067c82 */ /* 0x000fe20008000000 */
[----:B-1----:R-:W-:-:S04]  /*1420*/  UIADD3 UR5, UPT, UPT, UR13, 0x7f, URZ ;  /* 0x0000007f0d057890 */ /* 0x002fc8000fffe0ff */
[----:B------:R-:W-:-:S04]  /*1430*/  USHF.R.S32.HI UR4, URZ, 0x1f, UR5 ;  /* 0x0000001fff047899 */ /* 0x000fc80008011405 */
[----:B------:R-:W-:-:S04]  /*1440*/  ULEA.HI UR4, UR4, UR5, URZ, 0x7 ;  /* 0x0000000504047291 */ /* 0x000fc8000f8f38ff */
[----:B------:R-:W-:Y:S02]  /*1450*/  USHF.R.S32.HI UR15, URZ, 0x7, UR4 ;  /* 0x00000007ff0f7899 */ /* 0x000fe40008011404 */
[----:B------:R-:W-:Y:S02]  /*1460*/  UIADD3 UR4, UPT, UPT, UR13, -0x1, URZ ;  /* 0xffffffff0d047890 */ /* 0x000fe4000fffe0ff */
[----:B------:R-:W-:Y:S02]  /*1470*/  UISETP.LT.U32.AND UP0, UPT, UR15, 0x3, UPT ;  /* 0x000000030f00788c */ /* 0x000fe4000bf01070 */
[----:B------:R-:W-:Y:S02]  /*1480*/  UISETP.GE.U32.AND UP1, UPT, UR4, -0xff, UPT ;  /* 0xffffff010400788c */ /* 0x000fe4000bf26070 */
[----:B------:R-:W-:Y:S02]  /*1490*/  USEL UR14, UR15, 0x3, UP0 ;  /* 0x000000030f0e7887 */ /* 0x000fe40008000000 */
[----:B------:R-:W-:-:S02]  /*14a0*/  UIADD3 UR13, UPT, UPT, UR13, 0xfe, URZ ;  /* 0x000000fe0d0d7890 */ /* 0x000fc4000fffe0ff */
[----:B------:R-:W-:Y:S02]  /*14b0*/  UIADD3 UR5, UPT, UPT, UR14, -0x1, URZ ;  /* 0xffffffff0e057890 */ /* 0x000fe4000fffe0ff */
[----:B------:R-:W-:-:S03]  /*14c0*/  UIADD3 UR7, UPT, UPT, UR15, -UR14, URZ ;  /* 0x8000000e0f077290 */ /* 0x000fc6000fffe0ff */
[----:B------:R-:W-:-:S04]  /*14d0*/  @UP1 UIADD3 UR5, UPT, UPT, UR14, URZ, URZ ;  /* 0x000000ff0e051290 */ /* 0x000fc8000fffe0ff */
[----:B--2---:R-:W-:-:S12]  /*14e0*/  UIADD3 UR5, UPT, UPT, UR5, 0x1, URZ ;  /* 0x0000000105057890 */ /* 0x004fd8000fffe0ff */
.L_x_35:
[----:B------:R-:W-:Y:S01]  /*14f0*/  UISETP.NE.AND UP0, UPT, UR37, URZ, UPT ;  /* 0x000000ff2500728c */ /* 0x000fe2000bf05270 */
[----:B------:R-:W1:Y:S08]  /*1500*/  S2UR UR37, SR_CgaCtaId ;  /* 0x00000000002579c3 */ /* 0x000e700000008800 */
[----:B------:R-:W-:Y:S05]  /*1510*/  BRA.U UP0, `(.L_x_18) ;  /* 0x0000000100347547 */ /* 0x000fea000b800000 */
[----:B------:R-:W2:Y:S01]  /*1520*/  S2R R2, SR_CgaCtaId ;  /* 0x0000000000027919 */ /* 0x000ea20000008800 */
[----:B------:R-:W-:-:S04]  /*1530*/  MOV R3, 0x400 ;  /* 0x0000040000037802 */ /* 0x000fc80000000f00 */
[----:B--2---:R-:W-:Y:S02]  /*1540*/  LEA R3, R2, R3, 0x18 ;  /* 0x0000000302037211 */ /* 0x004fe400078ec0ff */
[----:B------:R-:W-:-:S03]  /*1550*/  SHF.L.U32 R2, R8, 0x1f, RZ ;  /* 0x0000001f08027819 */ /* 0x000fc600000006ff */
[----:B------:R-:W-:-:S04]  /*1560*/  IMAD R3, R10, 0x8, R3 ;  /* 0x000000080a037824 */ /* 0x000fc800078e0203 */
[----:B------:R-:W2:Y:S02]  /*1570*/  SYNCS.PHASECHK.TRANS64.TRYWAIT P0, [R3+URZ+0xd0], R2 ;  /* 0x0000d002030075a7 */ /* 0x000ea400080011ff */
[----:B--2---:R-:W-:Y:S05]  /*1580*/  @!P0 BRA `(.L_x_19) ;  /* 0x0000006c002c8947 */ /* 0x004fea0003800000 */
.L_x_104:
[----:B------:R-:W-:Y:S01]  /*1590*/  VIADD R10, R10, 0x1 ;  /* 0x000000010a0a7836 */ /* 0x000fe20000000000 */
[----:B------:R2:W-:Y:S04]  /*15a0*/  SYNCS.ARRIVE.TRANS64.A1T0 RZ, [R3+URZ+0xc0], RZ ;  /* 0x0000c0ff03ff79a7 */ /* 0x0005e800081000ff */
[----:B------:R-:W-:-:S04]  /*15b0*/  ISETP.NE.AND P0, PT, R10, 0x2, PT ;  /* 0x000000020a00780c */ /* 0x000fc80003f05270 */
[----:B------:R-:W-:Y:S02]  /*15c0*/  SEL R10, R10, RZ, P0 ;  /* 0x000000ff0a0a7207 */ /* 0x000fe40000000000 */
[----:B--2---:R-:W-:-:S04]  /*15d0*/  SEL R3, RZ, 0x1, P0 ;  /* 0x00000001ff037807 */ /* 0x004fc80000000000 */
[----:B------:R-:W-:-:S07]  /*15e0*/  LOP3.LUT R8, R8, R3, RZ, 0x3c, !PT ;  /* 0x0000000308087212 */ /* 0x000fce00078e3cff */
.L_x_18:
[----:B------:R-:W-:Y:S01]  /*15f0*/  UMOV UR4, 0x400 ;  /* 0x0000040000047882 */ /* 0x000fe20000000000 */
[----:B------:R-:W-:Y:S01]  /*1600*/  SHF.L.U32 R2, R15, 0x1f, RZ ;  /* 0x0000001f0f027819 */ /* 0x000fe200000006ff */
[----:B-1----:R-:W-:Y:S01]  /*1610*/  ULEA UR4, UR37, UR4, 0x18 ;  /* 0x0000000425047291 */ /* 0x002fe2000f8ec0ff */
[----:B------:R-:W-:Y:S01]  /*1620*/  R2UR UR35, R21 ;  /* 0x00000000152372ca */ /* 0x000fe200000e0000 */
[----:B------:R-:W-:Y:S01]  /*1630*/  UISETP.GE.U32.AND UP0, UPT, UR13, 0xff, UPT ;  /* 0x000000ff0d00788c */ /* 0x000fe2000bf06070 */
[----:B------:R-:W-:Y:S01]  /*1640*/  R2UR UR11, R20 ;  /* 0x00000000140b72ca */ /* 0x000fe200000e0000 */
[----:B------:R-:W-:Y:S01]  /*1650*/  ULEA UR8, UR6, UR4, 0x3 ;  /* 0x0000000406087291 */ /* 0x000fe2000f8e18ff */
[----:B------:R-:W-:-:S08]  /*1660*/  UMOV UR24, URZ ;  /* 0x000000ff00187c82 */ /* 0x000fd00008000000 */
[----:B------:R1:W2:Y:S01]  /*1670*/  SYNCS.PHASECHK.TRANS64.TRYWAIT P0, [UR8+0x18], R2 ;  /* 0x00001802ff0075a7 */ /* 0x0002a20008001108 */
[----:B------:R-:W-:Y:S02]  /*1680*/  USHF.L.U32 UR35, UR35, 0x7, URZ ;  /* 0x0000000723237899 */ /* 0x000fe400080006ff */
[----:B------:R-:W-:Y:S01]  /*1690*/  USHF.L.U32 UR11, UR11, 0x7, URZ ;  /* 0x000000070b0b7899 */ /* 0x000fe200080006ff */
[----:B------:R-:W-:Y:S11]  /*16a0*/  BRA.U !UP0, `(.L_x_20) ;  /* 0x0000000108a47547 */ /* 0x000ff6000b800000 */
[----:B------:R-:W-:Y:S01]  /*16b0*/  UMOV UR16, URZ ;  /* 0x000000ff00107c82 */ /* 0x000fe20008000000 */
[----:B------:R-:W-:-:S05]  /*16c0*/  UMOV UR17, UR6 ;  /* 0x0000000600117c82 */ /* 0x000fca0008000000 */
.L_x_25:
[----:B-1----:R-:W-:Y:S01]  /*16d0*/  ULEA UR33, UR17, UR4, 0x3 ;  /* 0x0000000411217291 */ /* 0x002fe2000f8e18ff */
[----:B--2---:R-:W-:Y:S01]  /*16e0*/  @!P5 MOV R3, 0x8000 ;  /* 0x000080000003d802 */ /* 0x004fe20000000f00 */
[----:B--2---:R-:W-:Y:S10]  /*16f0*/  @P0 BRA `(.L_x_21) ;  /* 0x00000000000c0947 */ /* 0x004ff40003800000 */
[----:B------:R-:W-:-:S04]  /*1700*/  SHF.L.U32 R5, R15, 0x1f, RZ ;  /* 0x0000001f0f057819 */ /* 0x000fc800000006ff */
[----:B------:R-:W2:Y:S02]  /*1710*/  SYNCS.PHASECHK.TRANS64.TRYWAIT P0, [UR33+0x18], R5 ;  /* 0x00001805ff0075a7 */ /* 0x000ea40008001121 */
[----:B--2---:R-:W-:Y:S05]  /*1720*/  @!P0 BRA `(.L_x_22) ;  /* 0x0000006800d88947 */ /* 0x004fea0003800000 */
.L_x_21:
[----:B------:R2:W-:Y:S01]  /*1730*/  @!P5 SYNCS.ARRIVE.TRANS64 RZ, [UR33], R3 ;  /* 0x00000003ffffd9a7 */ /* 0x0005e20008000021 */
[----:B------:R-:W-:Y:S04]  /*1740*/  BSSY.RECONVERGENT B0, `(.L_x_23) ;  /* 0x0000003000007945 */ /* 0x000fe80003800200 */
[----:B------:R-:W-:Y:S05]  /*1750*/  @P4 BRA `(.L_x_24) ;  /* 0x0000000000044947 */ /* 0x000fea0003800000 */
[----:B------:R-:W-:Y:S05]  /*1760*/  BPT.TRAP 0x1 ;  /* 0x000000040000795c */ /* 0x000fea0000300000 */
.L_x_24:
[----:B------:R-:W-:Y:S05]  /*1770*/  BSYNC.RECONVERGENT B0 ;  /* 0x0000000000007941 */ /* 0x000fea0003800200 */
.L_x_23:
[----:B------:R-:W-:Y:S02]  /*1780*/  UIADD3 UR6, UPT, UPT, UR17, 0x1, URZ ;  /* 0x0000000111067890 */ /* 0x000fe4000fffe0ff */
[----:B------:R-:W-:Y:S02]  /*1790*/  UIADD3 UR26, UP1, UPT, UR22, 0x80, URZ ;  /* 0x00000080161a7890 */ /* 0x000fe4000ff3e0ff */
[----:B------:R-:W-:Y:S02]  /*17a0*/  UISETP.NE.AND UP0, UPT, UR6, 0x3, UPT ;  /* 0x000000030600788c */ /* 0x000fe4000bf05270 */
[----:B------:R-:W-:Y:S02]  /*17b0*/  USHF.L.U32 UR34, UR16, 0x7, URZ ;  /* 0x0000000710227899 */ /* 0x000fe400080006ff */
[----:B------:R-:W-:Y:S02]  /*17c0*/  USEL UR9, URZ, 0x1, UP0 ;  /* 0x00000001ff097887 */ /* 0x000fe40008000000 */
[----:B------:R-:W-:-:S02]  /*17d0*/  USEL UR6, UR6, URZ, UP0 ;  /* 0x000000ff06067287 */ /* 0x000fc40008000000 */
[----:B------:R-:W-:Y:S02]  /*17e0*/  UIADD3 UR20, UP0, UPT, UR22, 0x180, URZ ;  /* 0x0000018016147890 */ /* 0x000fe4000ff1e0ff */
[----:B------:R-:W-:Y:S01]  /*17f0*/  ULEA UR8, UR6, UR4, 0x3 ;  /* 0x0000000406087291 */ /* 0x000fe2000f8e18ff */
[----:B------:R-:W-:Y:S01]  /*1800*/  LOP3.LUT R15, R15, UR9, RZ, 0x3c, !PT ;  /* 0x000000090f0f7c12 */ /* 0x000fe2000f8e3cff */
[----:B------:R-:W-:Y:S02]  /*1810*/  UIADD3.X UR27, UPT, UPT, URZ, UR23, URZ, UP1, !UPT ;  /* 0x00000017ff1b7290 */ /* 0x000fe40008ffe4ff */
[----:B------:R-:W-:Y:S01]  /*1820*/  UIADD3.X UR21, UPT, UPT, URZ, UR23, URZ, UP0, !UPT ;  /* 0x00000017ff157290 */ /* 0x000fe200087fe4ff */
[----:B-1----:R-:W-:Y:S01]  /*1830*/  SHF.L.U32 R2, R15, 0x1f, RZ ;  /* 0x0000001f0f027819 */ /* 0x002fe200000006ff */
[----:B------:R-:W-:Y:S01]  /*1840*/  UMOV UR18, 0x0 ;  /* 0x0000000000127882 */ /* 0x000fe20000000000 */
[----:B------:R-:W-:Y:S01]  /*1850*/  UMOV UR19, 0x10000000 ;  /* 0x1000000000137882 */ /* 0x000fe20000000000 */
[----:B------:R-:W-:Y:S01]  /*1860*/  UMOV UR12, UR36 ;  /* 0x00000024000c7c82 */ /* 0x000fe20008000000 */
[----:B------:R1:W1:Y:S01]  /*1870*/  SYNCS.PHASECHK.TRANS64.TRYWAIT P0, [UR8+0x18], R2 ;  /* 0x00001802ff0075a7 */ /* 0x0002620008001108 */
[----:B------:R-:W-:Y:S01]  /*1880*/  ULEA UR8, UR17, UR4, 0xe ;  /* 0x0000000411087291 */ /* 0x000fe2000f8e70ff */
[----:B------:R-:W-:Y:S01]  /*1890*/  UMOV UR9, UR33 ;  /* 0x0000002100097c82 */ /* 0x000fe20008000000 */
[----:B------:R-:W-:-:S02]  /*18a0*/  UMOV UR10, UR34 ;  /* 0x00000022000a7c82 */ /* 0x000fc40008000000 */
[----:B------:R-:W-:Y:S02]  /*18b0*/  UIADD3 UR32, UPT, UPT, UR8, 0x8400, URZ ;  /* 0x0000840008207890 */ /* 0x000fe4000fffe0ff */
[----:B------:R-:W-:Y:S02]  /*18c0*/  UIADD3 UR8, UPT, UPT, UR8, 0x14400, URZ ;  /* 0x0001440008087890 */ /* 0x000fe4000fffe0ff */
[----:B------:R-:W-:Y:S01]  /*18d0*/  UIADD3 UR16, UPT, UPT, UR16, 0x1, URZ ;  /* 0x0000000110107890 */ /* 0x000fe2000fffe0ff */
[----:B------:R-:W-:Y:S01]  /*18e0*/  UMOV UR24, UR5 ;  /* 0x0000000500187c82 */ /* 0x000fe20008000000 */
[----:B------:R-:W-:Y:S02]  /*18f0*/  UMOV UR17, UR6 ;  /* 0x0000000600117c82 */ /* 0x000fe40008000000 */
[----:B------:R-:W-:Y:S01]  /*1900*/  UISETP.NE.AND UP0, UPT, UR16, UR5, UPT ;  /* 0x000000051000728c */ /* 0x000fe2000bf05270 */
[----:B------:R1:W-:Y:S02]  /*1910*/  UTMALDG.3D [UR32], [UR26], desc[UR18] ;  /* 0x000012201a0075b4 */ /* 0x0003e40008011000 */
[----:B------:R1:W-:Y:S06]  /*1920*/  UTMALDG.3D [UR8], [UR20], desc[UR18] ;  /* 0x00001208140075b4 */ /* 0x0003ec0008011000 */
[----:B------:R-:W-:Y:S05]  /*1930*/  BRA.U UP0, `(.L_x_25) ;  /* 0xfffffffd00647547 */ /* 0x000fea000b83ffff */
.L_x_20:
[----:B-1----:R-:W-:Y:S01]  /*1940*/  ULEA UR8, UR6, UR4, 0x3 ;  /* 0x0000000406087291 */ /* 0x002fe2000f8e18ff */
[----:B------:R-:W-:Y:S01]  /*1950*/  SHF.L.U32 R2, R15, 0x1f, RZ ;  /* 0x0000001f0f027819 */ /* 0x000fe200000006ff */
[----:B------:R-:W-:Y:S01]  /*1960*/  @!P1 SYNCS.ARRIVE.TRANS64.A1T0 RZ, [UR4+0x58], RZ ;  /* 0x000058ffffff99a7 */ /* 0x000fe20008100004 */
[----:B------:R-:W-:-:S06]  /*1970*/  UISETP.GT.AND UP0, UPT, UR15, UR14, UPT ;  /* 0x0000000e0f00728c */ /* 0x000fcc000bf04270 */
[----:B--2---:R1:W2:Y:S03]  /*1980*/  SYNCS.PHASECHK.TRANS64.TRYWAIT P0, [UR8+0x18], R2 ;  /* 0x00001802ff0075a7 */ /* 0x0042a60008001108 */
[----:B------:R-:W-:Y:S05]  /*1990*/  BRA.U !UP0, `(.L_x_26) ;  /* 0x0000000108a87547 */ /* 0x000fea000b800000 */
[----:B------:R-:W-:Y:S01]  /*19a0*/  UIADD3 UR21, UPT, UPT, UR7, UR24, URZ ;  /* 0x0000001807157290 */ /* 0x000fe2000fffe0ff */
[----:B------:R-:W-:-:S11]  /*19b0*/  UMOV UR25, UR6 ;  /* 0x0000000600197c82 */ /* 0x000fd60008000000 */
.L_x_31:
[----:B-1----:R-:W-:Y:S01]  /*19c0*/  ULEA UR17, UR25, UR4, 0x3 ;  /* 0x0000000419117291 */ /* 0x002fe2000f8e18ff */
[----:B--2---:R-:W-:Y:S01]  /*19d0*/  @!P5 MOV R3, 0x8000 ;  /* 0x000080000003d802 */ /* 0x004fe20000000f00 */
[----:B--2---:R-:W-:Y:S10]  /*19e0*/  @P0 BRA `(.L_x_27) ;  /* 0x00000000000c0947 */ /* 0x004ff40003800000 */
[----:B------:R-:W-:-:S04]  /*19f0*/  SHF.L.U32 R5, R15, 0x1f, RZ ;  /* 0x0000001f0f057819 */ /* 0x000fc800000006ff */
[----:B------:R-:W2:Y:S02]  /*1a00*/  SYNCS.PHASECHK.TRANS64.TRYWAIT P0, [UR17+0x18], R5 ;  /* 0x00001805ff0075a7 */ /* 0x000ea40008001111 */
[----:B--2---:R-:W-:Y:S05]  /*1a10*/  @!P0 BRA `(.L_x_28) ;  /* 0x0000006800348947 */ /* 0x004fea0003800000 */
.L_x_27:
[----:B------:R2:W-:Y:S01]  /*1a20*/  @!P5 SYNCS.ARRIVE.TRANS64 RZ, [UR17], R3 ;  /* 0x00000003ffffd9a7 */ /* 0x0005e20008000011 */
[----:B------:R-:W-:Y:S04]  /*1a30*/  BSSY.RECONVERGENT B0, `(.L_x_29) ;  /* 0x0000003000007945 */ /* 0x000fe80003800200 */
[----:B------:R-:W-:Y:S05]  /*1a40*/  @P4 BRA `(.L_x_30) ;  /* 0x0000000000044947 */ /* 0x000fea0003800000 */
[----:B------:R-:W-:Y:S05]  /*1a50*/  BPT.TRAP 0x1 ;  /* 0x000000040000795c */ /* 0x000fea0000300000 */
.L_x_30:
[----:B------:R-:W-:Y:S05]  /*1a60*/  BSYNC.RECONVERGENT B0 ;  /* 0x0000000000007941 */ /* 0x000fea0003800200 */
.L_x_29:
        /* <DEDUP_REMOVED lines=20> */
[----:B------:R-:W-:Y:S01]  /*1bb0*/  UIADD3 UR8, UPT, UPT, UR8, 0x14400, URZ ;  /* 0x0001440008087890 */ /* 0x000fe2000fffe0ff */
[----:B------:R-:W-:Y:S01]  /*1bc0*/  UMOV UR9, UR17 ;  /* 0x0000001100097c82 */ /* 0x000fe20008000000 */
[----:B------:R-:W-:Y:S01]  /*1bd0*/  UMOV UR10, UR18 ;  /* 0x00000012000a7c82 */ /* 0x000fe20008000000 */
[----:B------:R-:W-:Y:S01]  /*1be0*/  UIADD3 UR24, UPT, UPT, UR24, 0x1, URZ ;  /* 0x0000000118187890 */ /* 0x000fe2000fffe0ff */
[----:B------:R-:W-:-:S03]  /*1bf0*/  UMOV UR25, UR6 ;  /* 0x0000000600197c82 */ /* 0x000fc60008000000 */
[----:B------:R1:W-:Y:S01]  /*1c00*/  UTMALDG.3D [UR16], [UR30], desc[UR26] ;  /* 0x00001a101e0075b4 */ /* 0x0003e20008011000 */
[----:B------:R-:W-:Y:S01]  /*1c10*/  UISETP.NE.AND UP0, UPT, UR24, UR21, UPT ;  /* 0x000000151800728c */ /* 0x000fe2000bf05270 */
[----:B------:R1:W-:Y:S08]  /*1c20*/  UTMALDG.3D [UR8], [UR28], desc[UR26] ;  /* 0x00001a081c0075b4 */ /* 0x0003f00008011000 */
[----:B------:R-:W-:Y:S05]  /*1c30*/  BRA.U UP0, `(.L_x_31) ;  /* 0xfffffffd00607547 */ /* 0x000fea000b83ffff */
.L_x_26:
[----:B-1----:R-:W-:Y:S01]  /*1c40*/  LEA R2, R14, UR4, 0x3 ;  /* 0x000000040e027c11 */ /* 0x002fe2000f8e18ff */
[----:B------:R-:W-:Y:S01]  /*1c50*/  NOP ;  /* 0x0000000000007918 */ /* 0x000fe20000000000 */
[----:B--2---:R-:W-:Y:S02]  /*1c60*/  SHF.L.U32 R3, R12, 0x1f, RZ ;  /* 0x0000001f0c037819 */ /* 0x004fe400000006ff */
[----:B------:R-:W-:Y:S02]  /*1c70*/  LEA R4, R14, UR4, 0x4 ;  /* 0x000000040e047c11 */ /* 0x000fe4000f8e20ff */
[----:B------:R-:W1:Y:S02]  /*1c80*/  SYNCS.PHASECHK.TRANS64.TRYWAIT P0, [R2+URZ+0x60], R3 ;  /* 0x00006003020075a7 */ /* 0x000e6400080011ff */
[----:B-1----:R-:W-:Y:S05]  /*1c90*/  @!P0 BRA `(.L_x_32) ;  /* 0x0000006400ac8947 */ /* 0x002fea0003800000 */
.L_x_107:
[----:B------:R-:W2:Y:S01]  /*1ca0*/  LDS.128 R4, [R4+0xf0] ;  /* 0x0000f00004047984 */ /* 0x000ea20000000c00 */
[----:B---3--:R-:W-:Y:S01]  /*1cb0*/  ISETP.GE.AND P0, PT, R72, 0x1, PT ;  /* 0x000000014800780c */ /* 0x008fe20003f06270 */
[----:B-1----:R-:W-:Y:S01]  /*1cc0*/  VIADD R2, R2, 0x70 ;  /* 0x0000007002027836 */ /* 0x002fe20000000000 */
[----:B------:R-:W-:Y:S01]  /*1cd0*/  @!PT LDS RZ, [RZ] ;  /* 0x00000000fffff984 */ /* 0x000fe20000000800 */
[----:B------:R-:W-:Y:S01]  /*1ce0*/  @!PT LDS RZ, [RZ] ;  /* 0x00000000fffff984 */ /* 0x000fe20000000800 */
[----:B------:R-:W-:Y:S01]  /*1cf0*/  @!PT LDS RZ, [RZ] ;  /* 0x00000000fffff984 */ /* 0x000fe20000000800 */
[----:B------:R-:W-:Y:S01]  /*1d00*/  @!PT LDS RZ, [RZ] ;  /* 0x00000000fffff984 */ /* 0x000fe20000000800 */
[----:B------:R1:W-:Y:S06]  /*1d10*/  MEMBAR.ALL.CTA ;  /* 0x0000000000007992 */ /* 0x0003ec0000008000 */
[----:B-1----:R-:W1:Y:S01]  /*1d20*/  FENCE.VIEW.ASYNC.S ;  /* 0x00000000000073c6 */ /* 0x002e620000000000 */
[----:B------:R-:W-:-:S04]  /*1d30*/  PRMT R2, RZ, 0x654, R2 ;  /* 0x00000654ff027816 */ /* 0x000fc80000000002 */
[----:B-1----:R1:W-:Y:S01]  /*1d40*/  SYNCS.ARRIVE.TRANS64.RED.A1T0 RZ, [R2+URZ], RZ ;  /* 0x000000ff02ff79a7 */ /* 0x0023e200081004ff */
[----:B--2---:R-:W-:-:S13]  /*1d50*/  LOP3.LUT P2, RZ, R6, 0x1, RZ, 0xc0, !PT ;  /* 0x0000000106ff7812 */ /* 0x004fda000784c0ff */
[----:B------:R-:W-:Y:S01]  /*1d60*/  @P2 SHF.R.U32.HI R3, RZ, 0x10, R5 ;  /* 0x00000010ff032819 */ /* 0x000fe20000011605 */
[----:B------:R-:W-:Y:S01]  /*1d70*/  VOTEU.ANY UP0, P2 ;  /* 0x0000000000ff7886 */ /* 0x000fe20001000100 */
[----:B------:R-:W-:Y:S02]  /*1d80*/  @P2 MOV R13, R4 ;  /* 0x00000004000d2202 */ /* 0x000fe40000000f00 */
[----:B------:R-:W-:Y:S02]  /*1d90*/  @P2 R2UR.BROADCAST UR8, R3 ;  /* 0x00000000030822ca */ /* 0x000fe400008e0000 */
[----:B------:R-:W-:-:S11]  /*1da0*/  @P2 LOP3.LUT R11, R5, 0xffff, RZ, 0xc0, !PT ;  /* 0x0000ffff050b2812 */ /* 0x000fd600078ec0ff */
[----:B------:R-:W-:Y:S01]  /*1db0*/  @UP0 UMOV UR36, UR8 ;  /* 0x0000000800240c82 */ /* 0x000fe20008000000 */
[----:B-1----:R-:W-:Y:S05]  /*1dc0*/  @!P0 BRA `(.L_x_33) ;  /* 0x0000000000b88947 */ /* 0x002fea0003800000 */
[----:B------:R-:W4:Y:S01]  /*1dd0*/  LDC.64 R4, c[0x0][0xb18] ;  /* 0x0002c600ff047b82 */ /* 0x000f220000000a00 */
[----:B------:R-:W-:-:S07]  /*1de0*/  ISETP.NE.AND P3, PT, R72, 0x1, PT ;  /* 0x000000014800780c */ /* 0x000fce0003f65270 */
[----:B------:R-:W1:Y:S08]  /*1df0*/  LDC.64 R6, c[0x0][0xb10] ;  /* 0x0002c400ff067b82 */ /* 0x000e700000000a00 */
[----:B------:R-:W2:Y:S08]  /*1e00*/  LDC R16, c[0x0][0xb20] ;  /* 0x0002c800ff107b82 */ /* 0x000eb00000000800 */
[----:B------:R-:W3:Y:S01]  /*1e10*/  LDC R18, c[0x0][0xb0c] ;  /* 0x0002c300ff127b82 */ /* 0x000ee20000000800 */
[----:B----4-:R-:W-:Y:S01]  /*1e20*/  IMAD.HI.U32 R17, R0, R5, RZ ;  /* 0x0000000500117227 */ /* 0x010fe200078e00ff */
[----:B------:R-:W-:-:S03]  /*1e30*/  ISETP.NE.AND P0, PT, R4, 0x1, PT ;  /* 0x000000010400780c */ /* 0x000fc60003f05270 */
[----:B------:R-:W-:-:S03]  /*1e40*/  IMAD.HI.U32 R5, R11, R5, RZ ;  /* 0x000000050b057227 */ /* 0x000fc600078e00ff */
[----:B------:R-:W4:Y:S01]  /*1e50*/  LDC.64 R2, c[0x0][0xb28] ;  /* 0x0002ca00ff027b82 */ /* 0x000f220000000a00 */
[----:B-1----:R-:W-:-:S04]  /*1e60*/  IMAD.HI.U32 R20, R9, R6, RZ ;  /* 0x0000000609147227 */ /* 0x002fc800078e00ff */
[----:B------:R-:W-:Y:S01]  /*1e70*/  IMAD.HI.U32 R22, R13, R6, RZ ;  /* 0x000000060d167227 */ /* 0x000fe200078e00ff */
[----:B------:R-:W-:Y:S02]  /*1e80*/  SHF.R.U32.HI R20, RZ, R7, R20 ;  /* 0x00000007ff147219 */ /* 0x000fe40000011614 */
[-C--:B--2---:R-:W-:Y:S02]  /*1e90*/  SHF.R.U32.HI R17, RZ, R16.reuse, R17 ;  /* 0x00000010ff117219 */ /* 0x084fe40000011611 */
[----:B------:R-:W-:Y:S02]  /*1ea0*/  SHF.R.U32.HI R16, RZ, R16, R5 ;  /* 0x00000010ff107219 */ /* 0x000fe40000011605 */
[----:B------:R-:W-:Y:S02]  /*1eb0*/  SEL R17, R0, R17, !P0 ;  /* 0x0000001100117207 */ /* 0x000fe40004000000 */
[----:B------:R-:W-:Y:S02]  /*1ec0*/  SHF.R.U32.HI R22, RZ, R7, R22 ;  /* 0x00000007ff167219 */ /* 0x000fe40000011616 */
[----:B---3--:R-:W-:-:S02]  /*1ed0*/  ISETP.NE.AND P1, PT, R18, 0x1, PT ;  /* 0x000000011200780c */ /* 0x008fc40003f25270 */
[----:B------:R-:W-:Y:S02]  /*1ee0*/  SEL R5, R11, R16, !P0 ;  /* 0x000000100b057207 */ /* 0x000fe40004000000 */
[----:B------:R-:W-:Y:S02]  /*1ef0*/  SEL R19, R9, R20, !P1 ;  /* 0x0000001409137207 */ /* 0x000fe40004800000 */
[----:B------:R-:W-:Y:S01]  /*1f00*/  SEL R7, R13, R22, !P1 ;  /* 0x000000160d077207 */ /* 0x000fe20004800000 */
[----:B----4-:R-:W-:-:S04]  /*1f10*/  IMAD.HI.U32 R20, R17, R2, RZ ;  /* 0x0000000211147227 */ /* 0x010fc800078e00ff */
[----:B------:R-:W-:Y:S01]  /*1f20*/  IMAD.HI.U32 R6, R19, R2, RZ ;  /* 0x0000000213067227 */ /* 0x000fe200078e00ff */
[----:B------:R-:W-:-:S04]  /*1f30*/  @P3 SHF.R.U32.HI R17, RZ, R3, R20 ;  /* 0x00000003ff113219 */ /* 0x000fc80000011614 */
        /* <DEDUP_REMOVED lines=8> */
[----:B------:R-:W-:-:S04]  /*1fc0*/  @!P0 IMAD.HI.U32 R16, R7, R2, RZ ;  /* 0x0000000207108227 */ /* 0x000fc800078e00ff */
[----:B------:R-:W-:Y:S01]  /*1fd0*/  IMAD.MOV R2, RZ, RZ, -R6 ;  /* 0x000000ffff027224 */ /* 0x000fe200078e0a06 */
[----:B------:R-:W-:-:S03]  /*1fe0*/  @!P0 SHF.R.U32.HI R16, RZ, R3, R16 ;  /* 0x00000003ff108219 */ /* 0x000fc60000011610 */
[----:B------:R-:W-:Y:S01]  /*1ff0*/  IMAD R2, R72, R2, R5 ;  /* 0x0000000248027224 */ /* 0x000fe200078e0205 */
[----:B------:R-:W-:Y:S02]  /*2000*/  @!P0 SEL R3, R7, R16, !P3 ;  /* 0x0000001007038207 */ /* 0x000fe40005800000 */
[----:B------:R-:W-:-:S03]  /*2010*/  IADD3 R16, PT, PT, -R5, RZ, RZ ;  /* 0x000000ff05107210 */ /* 0x000fc60007ffe1ff */
[--C-:B------:R-:W-:Y:S02]  /*2020*/  @!P0 IMAD.IADD R6, R6, 0x1, -R3.reuse ;  /* 0x0000000106068824 */ /* 0x100fe400078e0a03 */
[----:B------:R-:W-:Y:S01]  /*2030*/  @!P0 IMAD R3, R2, R19, R3 ;  /* 0x0000001302038224 */ /* 0x000fe200078e0203 */
[----:B------:R-:W-:Y:S01]  /*2040*/  IADD3 R2, PT, PT, -R7, RZ, RZ ;  /* 0x000000ff07027210 */ /* 0x000fe20007ffe1ff */
[----:B------:R-:W-:Y:S02]  /*2050*/  @!P0 IMAD R5, R72, R6, R7 ;  /* 0x0000000648058224 */ /* 0x000fe400078e0207 */
[----:B------:R-:W-:Y:S02]  /*2060*/  IMAD R11, R4, R16, R11 ;  /* 0x00000010040b7224 */ /* 0x000fe400078e020b */
[----:B------:R-:W-:Y:S02]  /*2070*/  @!P0 IMAD.MOV.U32 R7, RZ, RZ, R3 ;  /* 0x000000ffff078224 */ /* 0x000fe400078e0003 */
[----:B------:R-:W-:-:S02]  /*2080*/  IMAD R2, R18, R2, R13 ;  /* 0x0000000212027224 */ /* 0x000fc400078e020d */
[----:B------:R-:W-:Y:S02]  /*2090*/  IMAD R11, R5, R4, R11 ;  /* 0x00000004050b7224 */ /* 0x000fe400078e020b */
[----:B------:R-:W-:Y:S02]  /*20a0*/  IMAD R13, R7, R18, R2 ;  /* 0x00000012070d7224 */ /* 0x000fe400078e0202 */
.L_x_33:
[----:B------:R-:W1:Y:S02]  /*20b0*/  LDCU UR8, c[0x0][0xb30] ;  /* 0x00016600ff0877ac */ /* 0x000e640008000800 */
[----:B-1----:R-:W-:-:S09]  /*20c0*/  UISETP.NE.AND UP0, UPT, UR8, 0x1, UPT ;  /* 0x000000010800788c */ /* 0x002fd2000bf05270 */
[----:B------:R-:W-:Y:S05]  /*20d0*/  BRA.U UP0, `(.L_x_34) ;  /* 0x0000000100407547 */ /* 0x000fea000b800000 */
[----:B------:R-:W1:Y:S08]  /*20e0*/  LDC.64 R4, c[0x0][0xb10] ;  /* 0x0002c400ff047b82 */ /* 0x000e700000000a00 */
[----:B------:R-:W2:Y:S08]  /*20f0*/  LDC.64 R2, c[0x0][0xb18] ;  /* 0x0002c600ff027b82 */ /* 0x000eb00000000a00 */
[----:B------:R-:W3:Y:S08]  /*2100*/  LDC R6, c[0x0][0xb20] ;  /* 0x0002c800ff067b82 */ /* 0x000ef00000000800 */
[----:B------:R-:W4:Y:S01]  /*2110*/  LDC R16, c[0x0][0xb0c] ;  /* 0x0002c300ff107b82 */ /* 0x000f220000000800 */
[----:B-1----:R-:W-:-:S05]  /*2120*/  IMAD.HI.U32 R4, R13, R4, RZ ;  /* 0x000000040d047227 */ /* 0x002fca00078e00ff */
[----:B------:R-:W-:Y:S01]  /*2130*/  SHF.R.U32.HI R4, RZ, R5, R4 ;  /* 0x00000005ff047219 */ /* 0x000fe20000011604 */
[----:B--2---:R-:W-:Y:S01]  /*2140*/  IMAD.HI.U32 R3, R11, R3, RZ ;  /* 0x000000030b037227 */ /* 0x004fe200078e00ff */
[----:B------:R-:W-:-:S04]  /*2150*/  ISETP.NE.AND P0, PT, R2, 0x1, PT ;  /* 0x000000010200780c */ /* 0x000fc80003f05270 */
[----:B---3--:R-:W-:-:S04]  /*2160*/  SHF.R.U32.HI R6, RZ, R6, R3 ;  /* 0x00000006ff067219 */ /* 0x008fc80000011603 */
[----:B------:R-:W-:Y:S02]  /*2170*/  SEL R3, R11, R6, !P0 ;  /* 0x000000060b037207 */ /* 0x000fe40004000000 */
[----:B----4-:R-:W-:-:S04]  /*2180*/  ISETP.NE.AND P1, PT, R16, 0x1, PT ;  /* 0x000000011000780c */ /* 0x010fc80003f25270 */
[----:B------:R-:W-:-:S05]  /*2190*/  SEL R4, R13, R4, !P1 ;  /* 0x000000040d047207 */ /* 0x000fca0004800000 */
[----:B------:R-:W-:Y:S02]  /*21a0*/  IMAD.IADD R5, R3, 0x1, -R4 ;  /* 0x0000000103057824 */ /* 0x000fe400078e0a04 */
[----:B------:R-:W-:Y:S02]  /*21b0*/  IMAD.IADD R3, R4, 0x1, -R3 ;  /* 0x0000000104037824 */ /* 0x000fe400078e0a03 */
[----:B------:R-:W-:Y:S02]  /*21c0*/  IMAD R13, R5, R16, R13 ;  /* 0x00000010050d7224 */ /* 0x000fe400078e020d */
[----:B------:R-:W-:-:S07]  /*21d0*/  IMAD R11, R3, R2, R11 ;  /* 0x00000002030b7224 */ /* 0x000fce00078e020b */
.L_x_34:
[----:B------:R-:W-:Y:S01]  /*21e0*/  VIADD R14, R14, 0x1 ;  /* 0x000000010e0e7836 */ /* 0x000fe20000000000 */
[----:B------:R-:W-:Y:S01]  /*21f0*/  PLOP3.LUT P1, PT, PT, PT, PT, 0x80, 0x8 ;  /* 0x000000000008781c */ /* 0x000fe20003f2f070 */
[----:B------:R-:W-:Y:S02]  /*2200*/  IMAD.IADD R21, R13, 0x1, R152 ;  /* 0x000000010d157824 */ /* 0x000fe400078e0298 */
[----:B------:R-:W-:Y:S01]  /*2210*/  IMAD.IADD R20, R11, 0x1, R150 ;  /* 0x000000010b147824 */ /* 0x000fe200078e0296 */
[----:B------:R-:W-:-:S04]  /*2220*/  ISETP.NE.AND P0, PT, R14, 0x2, PT ;  /* 0x000000020e00780c */ /* 0x000fc80003f05270 */
[----:B------:R-:W-:Y:S02]  /*2230*/  SEL R3, RZ, 0x1, P0 ;  /* 0x00000001ff037807 */ /* 0x000fe40000000000 */
[----:B------:R-:W-:Y:S02]  /*2240*/  SEL R14, R14, RZ, P0 ;  /* 0x000000ff0e0e7207 */ /* 0x000fe40000000000 */
[----:B------:R-:W-:Y:S01]  /*2250*/  LOP3.LUT R12, R12, R3, RZ, 0x3c, !PT ;  /* 0x000000030c0c7212 */ /* 0x000fe200078e3cff */
[----:B------:R-:W-:Y:S06]  /*2260*/  @P2 BRA `(.L_x_35) ;  /* 0xfffffff000a02947 */ /* 0x000fec000383ffff */
[----:B------:R-:W-:Y:S01]  /*2270*/  UIADD3 UR4, UPT, UPT, UR4, 0x18, URZ ;  /* 0x0000001804047890 */ /* 0x000fe2000fffe0ff */
[----:B------:R-:W-:-:S03]  /*2280*/  SHF.L.U32 R3, R15, 0x1f, RZ ;  /* 0x0000001f0f037819 */ /* 0x000fc600000006ff */
[----:B------:R-:W-:-:S09]  /*2290*/  ULEA UR5, UR6, UR4, 0x3 ;  /* 0x0000000406057291 */ /* 0x000fd2000f8e18ff */
[----:B------:R-:W1:Y:S02]  /*22a0*/  SYNCS.PHASECHK.TRANS64.TRYWAIT P0, [UR5], R3 ;  /* 0x00000003ff0075a7 */ /* 0x000e640008001105 */
[----:B-1----:R-:W-:Y:S05]  /*22b0*/  @!P0 BRA `(.L_x_36) ;  /* 0x0000006000388947 */ /* 0x002fea0003800000 */
.L_x_109:
[----:B------:R-:W-:-:S04]  /*22c0*/  UIADD3 UR6, UPT, UPT, UR6, 0x1, URZ ;  /* 0x0000000106067890 */ /* 0x000fc8000fffe0ff */
[----:B------:R-:W-:-:S04]  /*22d0*/  UISETP.NE.AND UP0, UPT, UR6, 0x3, UPT ;  /* 0x000000030600788c */ /* 0x000fc8000bf05270 */
[----:B------:R-:W-:Y:S02]  /*22e0*/  USEL UR7, URZ, 0x1, UP0 ;  /* 0x00000001ff077887 */ /* 0x000fe40008000000 */
[----:B------:R-:W-:-:S04]  /*22f0*/  USEL UR6, UR6, URZ, UP0 ;  /* 0x000000ff06067287 */ /* 0x000fc80008000000 */
[----:B------:R-:W-:Y:S01]  /*2300*/  ULEA UR5, UR6, UR4, 0x3 ;  /* 0x0000000406057291 */ /* 0x000fe2000f8e18ff */
[----:B------:R-:W-:-:S04]  /*2310*/  LOP3.LUT R15, R15, UR7, RZ, 0x3c, !PT ;  /* 0x000000070f0f7c12 */ /* 0x000fc8000f8e3cff */
[----:B-1----:R-:W-:-:S04]  /*2320*/  SHF.L.U32 R3, R15, 0x1f, RZ ;  /* 0x0000001f0f037819 */ /* 0x002fc800000006ff */
[----:B------:R-:W1:Y:S02]  /*2330*/  SYNCS.PHASECHK.TRANS64.TRYWAIT P0, [UR5], R3 ;  /* 0x00000003ff0075a7 */ /* 0x000e640008001105 */
[----:B-1----:R-:W-:Y:S05]  /*2340*/  @!P0 BRA `(.L_x_37) ;  /* 0x00000060002c8947 */ /* 0x002fea0003800000 */
.L_x_111:
[----:B------:R-:W-:-:S04]  /*2350*/  UIADD3 UR6, UPT, UPT, UR6, 0x1, URZ ;  /* 0x0000000106067890 */ /* 0x000fc8000fffe0ff */
[----:B------:R-:W-:-:S04]  /*2360*/  UISETP.NE.AND UP0, UPT, UR6, 0x3, UPT ;  /* 0x000000030600788c */ /* 0x000fc8000bf05270 */
[----:B------:R-:W-:Y:S02]  /*2370*/  USEL UR5, URZ, 0x1, UP0 ;  /* 0x00000001ff057887 */ /* 0x000fe40008000000 */
[----:B------:R-:W-:-:S04]  /*2380*/  USEL UR6, UR6, URZ, UP0 ;  /* 0x000000ff06067287 */ /* 0x000fc80008000000 */
[----:B------:R-:W-:Y:S01]  /*2390*/  ULEA UR6, UR6, UR4, 0x3 ;  /* 0x0000000406067291 */ /* 0x000fe2000f8e18ff */
[----:B-1----:R-:W-:-:S04]  /*23a0*/  LOP3.LUT R3, R15, UR5, RZ, 0x3c, !PT ;  /* 0x000000050f037c12 */ /* 0x002fc8000f8e3cff */
[----:B------:R-:W-:Y:S01]  /*23b0*/  SHF.L.U32 R3, R3, 0x1f, RZ ;  /* 0x0000001f03037819 */ /* 0x000fe200000006ff */
[----:B----4-:R-:W-:-:S07]  /*23c0*/  IMAD.U32 R0, RZ, RZ, UR6 ;  /* 0x00000006ff007e24 */ /* 0x010fce000f8e00ff */
.L_x_38:
[----:B-1----:R1:W2:Y:S02]  /*23d0*/  SYNCS.PHASECHK.TRANS64.TRYWAIT P0, [R0+URZ], R3 ;  /* 0x00000003000075a7 */ /* 0x0022a400080011ff */
[----:B--2---:R-:W-:Y:S05]  /*23e0*/  @!P0 NANOSLEEP.SYNCS 0x989680 ;  /* 0x009896800000895d */ /* 0x004fea0003900000 */
[----:B------:R-:W2:Y:S02]  /*23f0*/  @!P0 SYNCS.PHASECHK.TRANS64 P0, [R0+URZ], R3 ;  /* 0x00000003000085a7 */ /* 0x000ea400080010ff */
[----:B--2---:R-:W-:Y:S05]  /*2400*/  @P0 EXIT ;  /* 0x000000000000094d */ /* 0x004fea0003800000 */
[----:B------:R-:W-:Y:S05]  /*2410*/  BRA `(.L_x_38) ;  /* 0xfffffffc00ec7947 */ /* 0x000fea000383ffff */
.L_x_17:
[----:B------:R-:W-:-:S04]  /*2420*/  UISETP.NE.AND UP1, UPT, UR37, URZ, UPT ;  /* 0x000000ff2500728c */ /* 0x000fc8000bf25270 */
[----:B------:R-:W-:-:S09]  /*2430*/  UISETP.NE.OR UP1, UPT, UR8, 0x1, UP1 ;  /* 0x000000010800788c */ /* 0x000fd20008f25670 */
[----:B------:R-:W-:Y:S05]  /*2440*/  BRA.U UP1, `(.L_x_39) ;  /* 0x0000000501487547 */ /* 0x000fea000b800000 */
[----:B------:R-:W-:Y:S01]  /*2450*/  ISETP.NE.AND P2, PT, R2, RZ, PT ;  /* 0x000000ff0200720c */ /* 0x000fe20003f45270 */
[----:B------:R-:W-:Y:S01]  /*2460*/  IMAD.MOV.U32 R12, RZ, RZ, 0x1 ;  /* 0x00000001ff0c7424 */ /* 0x000fe200078e00ff */
[----:B------:R-:W-:Y:S02]  /*2470*/  CS2R R10, SRZ ;  /* 0x00000000000a7805 */ /* 0x000fe4000001ff00 */
[----:B------:R-:W-:Y:S01]  /*2480*/  CS2R R8, SRZ ;  /* 0x0000000000087805 */ /* 0x000fe2000001ff00 */
[----:B------:R-:W-:Y:S01]  /*2490*/  UMOV UR4, 0x400 ;  /* 0x0000040000047882 */ /* 0x000fe20000000000 */
[----:B------:R-:W-:Y:S01]  /*24a0*/  UMOV UR6, URZ ;  /* 0x000000ff00067c82 */ /* 0x000fe20008000000 */
[----:B------:R-:W-:-:S12]  /*24b0*/  ULEA UR37, UR37, UR4, 0x18 ;  /* 0x0000000425257291 */ /* 0x000fd8000f8ec0ff */
.L_x_43:
[----:B------:R-:W-:Y:S02]  /*24c0*/  LEA R0, R8, UR37, 0x3 ;  /* 0x0000002508007c11 */ /* 0x000fe4000f8e18ff */
[----:B------:R-:W-:-:S03]  /*24d0*/  SHF.L.U32 R5, R9, 0x1f, RZ ;  /* 0x0000001f09057819 */ /* 0x000fc600000006ff */
[----:B------:R-:W-:Y:S01]  /*24e0*/  VIADD R4, R0, 0xd0 ;  /* 0x000000d000047836 */ /* 0x000fe20000000000 */
[----:B------:R-:W1:Y:S02]  /*24f0*/  SYNCS.PHASECHK.TRANS64.TRYWAIT P0, [R0+URZ+0xc0], R5 ;  /* 0x0000c005000075a7 */ /* 0x000e6400080011ff */
[----:B-1----:R-:W-:Y:S05]  /*2500*/  @!P0 BRA `(.L_x_40) ;  /* 0x0000005c00d48947 */ /* 0x002fea0003800000 */
.L_x_112:
[----:B------:R-:W-:Y:S01]  /*2510*/  ULEA UR5, UR6, UR37, 0x3 ;  /* 0x0000002506057291 */ /* 0x000fe2000f8e18ff */
[----:B------:R-:W-:Y:S02]  /*2520*/  PRMT R4, RZ, 0x654, R4 ;  /* 0x00000654ff047816 */ /* 0x000fe40000000004 */
[----:B-1----:R-:W-:Y:S01]  /*2530*/  SHF.L.U32 R5, R12, 0x1f, RZ ;  /* 0x0000001f0c057819 */ /* 0x002fe200000006ff */
[----:B------:R-:W-:Y:S01]  /*2540*/  UIADD3 UR4, UPT, UPT, UR5, 0x60, URZ ;  /* 0x0000006005047890 */ /* 0x000fe2000fffe0ff */
[----:B------:R1:W-:Y:S05]  /*2550*/  SYNCS.ARRIVE.TRANS64.RED.A1T0 RZ, [R4+URZ], RZ ;  /* 0x000000ff04ff79a7 */ /* 0x0003ea00081004ff */
[----:B------:R-:W-:Y:S01]  /*2560*/  IMAD.U32 R7, RZ, RZ, UR4 ;  /* 0x00000004ff077e24 */ /* 0x000fe2000f8e00ff */
[----:B------:R-:W2:Y:S04]  /*2570*/  SYNCS.PHASECHK.TRANS64.TRYWAIT P0, [UR5+0x70], R5 ;  /* 0x00007005ff0075a7 */ /* 0x000ea80008001105 */
[----:B------:R-:W-:Y:S01]  /*2580*/  PRMT R6, R2, 0x654, R7 ;  /* 0x0000065402067816 */ /* 0x000fe20000000007 */
[----:B-1----:R-:W-:Y:S01]  /*2590*/  @!P2 IMAD.MOV.U32 R4, RZ, RZ, 0x10 ;  /* 0x00000010ff04a424 */ /* 0x002fe200078e00ff */
[----:B--2---:R-:W-:Y:S06]  /*25a0*/  @!P0 BRA `(.L_x_41) ;  /* 0x0000005c00c08947 */ /* 0x004fec0003800000 */
.L_x_114:
[----:B------:R-:W-:Y:S01]  /*25b0*/  ULEA UR4, UR6, UR37, 0x4 ;  /* 0x0000002506047291 */ /* 0x000fe2000f8e20ff */
[----:B------:R-:W-:Y:S01]  /*25c0*/  SEL R3, R6, R3, !P2 ;  /* 0x0000000306037207 */ /* 0x000fe20005000000 */
[----:B------:R-:W-:Y:S01]  /*25d0*/  UIADD3 UR5, UPT, UPT, UR5, 0x60, URZ ;  /* 0x0000006005057890 */ /* 0x000fe2000fffe0ff */
[----:B-1----:R-:W-:Y:S01]  /*25e0*/  LEA R0, R11, UR37, 0x3 ;  /* 0x000000250b007c11 */ /* 0x002fe2000f8e18ff */
[----:B------:R-:W-:Y:S01]  /*25f0*/  UIADD3 UR4, UPT, UPT, UR4, 0xf0, URZ ;  /* 0x000000f004047890 */ /* 0x000fe2000fffe0ff */
[----:B------:R-:W-:Y:S01]  /*2600*/  SHF.L.U32 R5, R10, 0x1f, RZ ;  /* 0x0000001f0a057819 */ /* 0x000fe200000006ff */
[----:B------:R1:W-:Y:S01]  /*2610*/  @!P2 SYNCS.ARRIVE.TRANS64.RED RZ, [R3+URZ], R4 ;  /* 0x0000000403ffa9a7 */ /* 0x0003e200080004ff */
[----:B------:R-:W-:Y:S01]  /*2620*/  UIADD3 UR6, UPT, UPT, UR6, 0x1, URZ ;  /* 0x0000000106067890 */ /* 0x000fe2000fffe0ff */
[----:B------:R-:W-:-:S03]  /*2630*/  VIADD R8, R8, 0x1 ;  /* 0x0000000108087836 */ /* 0x000fc60000000000 */
[----:B------:R-:W-:Y:S02]  /*2640*/  UISETP.NE.AND UP0, UPT, UR6, 0x2, UPT ;  /* 0x000000020600788c */ /* 0x000fe4000bf05270 */
[----:B------:R-:W-:Y:S06]  /*2650*/  UGETNEXTWORKID.BROADCAST [UR4], [UR5] ;  /* 0x00000000040073ca */ /* 0x000fec0008000100 */
[----:B------:R-:W-:Y:S01]  /*2660*/  USEL UR4, URZ, 0x1, UP0 ;  /* 0x00000001ff047887 */ /* 0x000fe20008000000 */
[----:B------:R-:W-:Y:S01]  /*2670*/  ISETP.NE.AND P0, PT, R8, 0x2, PT ;  /* 0x000000020800780c */ /* 0x000fe20003f05270 */
[----:B------:R-:W-:Y:S01]  /*2680*/  USEL UR6, UR6, URZ, UP0 ;  /* 0x000000ff06067287 */ /* 0x000fe20008000000 */
[----:B------:R-:W2:Y:S03]  /*2690*/  SYNCS.PHASECHK.TRANS64.TRYWAIT P1, [R0+URZ+0x60], R5 ;  /* 0x00006005000075a7 */ /* 0x000ea600080211ff */
[----:B------:R-:W-:Y:S01]  /*26a0*/  LOP3.LUT R12, R12, UR4, RZ, 0x3c, !PT ;  /* 0x000000040c0c7c12 */ /* 0x000fe2000f8e3cff */
[----:B-12---:R-:W-:Y:S07]  /*26b0*/  @!P1 BRA `(.L_x_42) ;  /* 0x0000005c00949947 */ /* 0x006fee0003800000 */
.L_x_115:
[C---:B------:R-:W-:Y:S01]  /*26c0*/  LEA R4, R11.reuse, UR37, 0x4 ;  /* 0x000000250b047c11 */ /* 0x040fe2000f8e20ff */
[----:B-1----:R-:W-:Y:S01]  /*26d0*/  VIADD R0, R0, 0x70 ;  /* 0x0000007000007836 */ /* 0x002fe20000000000 */
[----:B------:R-:W-:Y:S01]  /*26e0*/  SEL R8, R8, RZ, P0 ;  /* 0x000000ff08087207 */ /* 0x000fe20000000000 */
[----:B------:R-:W-:-:S03]  /*26f0*/  VIADD R11, R11, 0x1 ;  /* 0x000000010b0b7836 */ /* 0x000fc60000000000 */
[----:B------:R-:W1:Y:S01]  /*2700*/  LDS.128 R4, [R4+0xf0] ;  /* 0x0000f00004047984 */ /* 0x000e620000000c00 */
[----:B------:R-:W-:Y:S02]  /*2710*/  PRMT R0, RZ, 0x654, R0 ;  /* 0x00000654ff007816 */ /* 0x000fe40000000000 */
[C---:B------:R-:W-:Y:S01]  /*2720*/  ISETP.NE.AND P1, PT, R11.reuse, 0x2, PT ;  /* 0x000000020b00780c */ /* 0x040fe20003f25270 */
[----:B------:R-:W-:Y:S01]  /*2730*/  @!PT LDS RZ, [RZ] ;  /* 0x00000000fffff984 */ /* 0x000fe20000000800 */
[----:B------:R-:W-:Y:S01]  /*2740*/  @!PT LDS RZ, [RZ] ;  /* 0x00000000fffff984 */ /* 0x000fe20000000800 */
[----:B------:R-:W-:Y:S01]  /*2750*/  @!PT LDS RZ, [RZ] ;  /* 0x00000000fffff984 */ /* 0x000fe20000000800 */
[----:B------:R-:W-:Y:S01]  /*2760*/  @!PT LDS RZ, [RZ] ;  /* 0x00000000fffff984 */ /* 0x000fe20000000800 */
[----:B------:R2:W-:Y:S06]  /*2770*/  MEMBAR.ALL.CTA ;  /* 0x0000000000007992 */ /* 0x0005ec0000008000 */
[----:B--2---:R-:W2:Y:S01]  /*2780*/  FENCE.VIEW.ASYNC.S ;  /* 0x00000000000073c6 */ /* 0x004ea20000000000 */
[----:B------:R-:W-:Y:S01]  /*2790*/  SEL R11, R11, RZ, P1 ;  /* 0x000000ff0b0b7207 */ /* 0x000fe20000800000 */
[----:B--2---:R2:W-:Y:S01]  /*27a0*/  SYNCS.ARRIVE.TRANS64.RED.A1T0 RZ, [R0+URZ], RZ ;  /* 0x000000ff00ff79a7 */ /* 0x0045e200081004ff */
[----:B-1----:R-:W-:-:S02]  /*27b0*/  LOP3.LUT P3, RZ, R6, 0x1, RZ, 0xc0, !PT ;  /* 0x0000000106ff7812 */ /* 0x002fc4000786c0ff */
[----:B------:R-:W-:-:S04]  /*27c0*/  SEL R5, RZ, 0x1, P1 ;  /* 0x00000001ff057807 */ /* 0x000fc80000800000 */
[----:B------:R-:W-:Y:S02]  /*27d0*/  LOP3.LUT R10, R10, R5, RZ, 0x3c, !PT ;  /* 0x000000050a0a7212 */ /* 0x000fe400078e3cff */
[----:B--2---:R-:W-:-:S04]  /*27e0*/  SEL R0, RZ, 0x1, P0 ;  /* 0x00000001ff007807 */ /* 0x004fc80000000000 */
[----:B------:R-:W-:Y:S01]  /*27f0*/  LOP3.LUT R9, R9, R0, RZ, 0x3c, !PT ;  /* 0x0000000009097212 */ /* 0x000fe200078e3cff */
[----:B------:R-:W-:Y:S06]  /*2800*/  @P3 BRA `(.L_x_43) ;  /* 0xfffffffc002c3947 */ /* 0x000fec000383ffff */
[----:B------:R-:W-:Y:S01]  /*2810*/  ULEA UR5, UR6, UR37, 0x3 ;  /* 0x0000002506057291 */ /* 0x000fe2000f8e18ff */
[----:B------:R-:W-:-:S08]  /*2820*/  SHF.L.U32 R3, R12, 0x1f, RZ ;  /* 0x0000001f0c037819 */ /* 0x000fd000000006ff */
[----:B------:R-:W1:Y:S02]  /*2830*/  SYNCS.PHASECHK.TRANS64 P0, [UR5+0x70], R3 ;  /* 0x00007003ff0075a7 */ /* 0x000e640008001005 */
[----:B-1----:R-:W-:Y:S05]  /*2840*/  @P0 BRA `(.L_x_44) ;  /* 0x0000000000080947 */ /* 0x002fea0003800000 */
[----:B------:R-:W1:Y:S02]  /*2850*/  SYNCS.PHASECHK.TRANS64.TRYWAIT P0, [UR5+0x70], R3 ;  /* 0x00007003ff0075a7 */ /* 0x000e640008001105 */
[----:B-1----:R-:W-:Y:S05]  /*2860*/  @!P0 BRA `(.L_x_45) ;  /* 0x0000005c003c8947 */ /* 0x002fea0003800000 */
.L_x_44:
[----:B------:R-:W-:-:S04]  /*2870*/  UIADD3 UR4, UPT, UPT, UR6, 0x1, URZ ;  /* 0x0000000106047890 */ /* 0x000fc8000fffe0ff */
[----:B------:R-:W-:-:S04]  /*2880*/  UISETP.NE.AND UP0, UPT, UR4, 0x2, UPT ;  /* 0x000000020400788c */ /* 0x000fc8000bf05270 */
[----:B------:R-:W-:Y:S02]  /*2890*/  USEL UR7, URZ, 0x1, UP0 ;  /* 0x00000001ff077887 */ /* 0x000fe40008000000 */
[----:B------:R-:W-:-:S04]  /*28a0*/  USEL UR4, UR4, URZ, UP0 ;  /* 0x000000ff04047287 */ /* 0x000fc80008000000 */
[----:B------:R-:W-:Y:S01]  /*28b0*/  ULEA UR4, UR4, UR37, 0x3 ;  /* 0x0000002504047291 */ /* 0x000fe2000f8e18ff */
[----:B-1----:R-:W-:-:S04]  /*28c0*/  LOP3.LUT R3, R12, UR7, RZ, 0x3c, !PT ;  /* 0x000000070c037c12 */ /* 0x002fc8000f8e3cff */
[----:B------:R-:W-:-:S04]  /*28d0*/  SHF.L.U32 R0, R3, 0x1f, RZ ;  /* 0x0000001f03007819 */ /* 0x000fc800000006ff */
[----:B------:R-:W1:Y:S02]  /*28e0*/  SYNCS.PHASECHK.TRANS64 P0, [UR4+0x70], R0 ;  /* 0x00007000ff0075a7 */ /* 0x000e640008001004 */
[----:B-1----:R-:W-:Y:S05]  /*28f0*/  @P0 EXIT ;  /* 0x000000000000094d */ /* 0x002fea0003800000 */
[----:B------:R-:W-:Y:S02]  /*2900*/  SHF.L.U32 R3, R3, 0x1f, RZ ;  /* 0x0000001f03037819 */ /* 0x000fe400000006ff */
[----:B------:R-:W-:-:S07]  /*2910*/  MOV R0, UR4 ;  /* 0x0000000400007c02 */ /* 0x000fce0008000f00 */
.L_x_46:
[----:B-1----:R1:W2:Y:S02]  /*2920*/  SYNCS.PHASECHK.TRANS64.TRYWAIT P0, [R0+URZ+0x70], R3 ;  /* 0x00007003000075a7 */ /* 0x0022a400080011ff */
[----:B--2---:R-:W-:Y:S05]  /*2930*/  @!P0 NANOSLEEP.SYNCS 0x989680 ;  /* 0x009896800000895d */ /* 0x004fea0003900000 */
[----:B------:R-:W2:Y:S02]  /*2940*/  @!P0 SYNCS.PHASECHK.TRANS64 P0, [R0+URZ+0x70], R3 ;  /* 0x00007003000085a7 */ /* 0x000ea400080010ff */
[----:B--2---:R-:W-:Y:S05]  /*2950*/  @P0 EXIT ;  /* 0x000000000000094d */ /* 0x004fea0003800000 */
[----:B------:R-:W-:Y:S05]  /*2960*/  BRA `(.L_x_46) ;  /* 0xfffffffc00ec7947 */ /* 0x000fea000383ffff */
.L_x_39:
[----:B------:R-:W-:-:S09]  /*2970*/  UISETP.NE.AND UP1, UPT, UR8, URZ, UPT ;  /* 0x000000ff0800728c */ /* 0x000fd2000bf25270 */
[----:B------:R-:W-:Y:S05]  /*2980*/  BRA.U UP1, `(.L_x_47) ;  /* 0x0000000d01b47547 */ /* 0x000fea000b800000 */
[----:B------:R-:W-:Y:S01]  /*2990*/  UMOV UR4, 0x40 ;  /* 0x0000004000047882 */ /* 0x000fe20000000000 */
[----:B------:R-:W-:Y:S01]  /*29a0*/  NOP ;  /* 0x0000000000007918 */ /* 0x000fe20000000000 */
[----:B------:R-:W-:Y:S01]  /*29b0*/  ULEA UR4, UR37, UR4, 0x18 ;  /* 0x0000000425047291 */ /* 0x000fe2000f8ec0ff */
[----:B------:R-:W-:Y:S02]  /*29c0*/  UMOV UR5, 0x400 ;  /* 0x0000040000057882 */ /* 0x000fe40000000000 */
[----:B------:R-:W-:-:S06]  /*29d0*/  ULEA UR37, UR37, UR5, 0x18 ;  /* 0x0000000525257291 */ /* 0x000fcc000f8ec0ff */
[----:B------:R-:W1:Y:S02]  /*29e0*/  LDS.U8 R0, [UR4+0x1c] ;  /* 0x00001c04ff007984 */ /* 0x000e640008000000 */
[----:B-1----:R-:W-:-:S13]  /*29f0*/  ISETP.NE.AND P0, PT, R0, RZ, PT ;  /* 0x000000ff0000720c */ /* 0x002fda0003f05270 */
[----:B------:R-:W-:Y:S05]  /*2a00*/  @P0 BRA `(.L_x_48) ;  /* 0x0000000000580947 */ /* 0x000fea0003800000 */
[----:B------:R-:W-:-:S13]  /*2a10*/  ELECT P0, URZ, PT ;  /* 0x0000000000ff782f */ /* 0x000fda0003800000 */
[----:B------:R-:W-:Y:S05]  /*2a20*/  @!P0 BRA `(.L_x_49) ;  /* 0x0000000000608947 */ /* 0x000fea0003800000 */
[----:B------:R-:W-:Y:S01]  /*2a30*/  UMOV UR5, 0x10 ;  /* 0x0000001000057882 */ /* 0x000fe20000000000 */
[----:B------:R-:W-:Y:S01]  /*2a40*/  HFMA2 R0, -RZ, RZ, 0, 5.9604644775390625e-08 ;  /* 0x00000001ff007431 */ /* 0x000fe200000001ff */
[----:B------:R-:W-:-:S03]  /*2a50*/  MOV R2, 0xffff ;  /* 0x0000ffff00027802 */ /* 0x000fc60000000f00 */
[----:B------:R-:W-:Y:S04]  /*2a60*/  DEPBAR.LE SB1, 0x36 ;  /* 0x00009d800000791a */ /* 0x000fe80000000000 */
[----:B------:R-:W1:Y:S02]  /*2a70*/  UTCATOMSWS.FIND_AND_SET.ALIGN UP0, UR5, UR5 ;  /* 0x00000005000575e3 */ /* 0x000e640008000800 */
[----:B-1----:R-:W-:Y:S01]  /*2a80*/  MOV R3, UR5 ;  /* 0x0000000500037c02 */ /* 0x002fe20008000f00 */
[----:B------:R-:W-:Y:S06]  /*2a90*/  BRA.U UP0, `(.L_x_50) ;  /* 0x0000000100187547 */ /* 0x000fec000b800000 */
.L_x_51:
[----:B------:R-:W-:Y:S05]  /*2aa0*/  NANOSLEEP 0x64 ;  /* 0x000000640000795d */ /* 0x000fea0003800000 */
[----:B------:R-:W-:-:S05]  /*2ab0*/  UMOV UR5, 0x10 ;  /* 0x0000001000057882 */ /* 0x000fca0000000000 */
[----:B------:R-:W-:Y:S04]  /*2ac0*/  DEPBAR.LE SB1, 0x36 ;  /* 0x00009d800000791a */ /* 0x000fe80000000000 */
[----:B------:R-:W1:Y:S02]  /*2ad0*/  UTCATOMSWS.FIND_AND_SET.ALIGN UP0, UR5, UR5 ;  /* 0x00000005000575e3 */ /* 0x000e640008000800 */
[----:B-1----:R-:W-:Y:S01]  /*2ae0*/  MOV R3, UR5 ;  /* 0x0000000500037c02 */ /* 0x002fe20008000f00 */
[----:B------:R-:W-:Y:S05]  /*2af0*/  BRA.U !UP0, `(.L_x_51) ;  /* 0xfffffffd08e87547 */ /* 0x000fea000b83ffff */
.L_x_50:
[-C--:B------:R-:W-:Y:S02]  /*2b00*/  SHF.L.U32 R2, R2, R3.reuse, RZ ;  /* 0x0000000302027219 */ /* 0x080fe400000006ff */
[----:B------:R-:W-:Y:S01]  /*2b10*/  SHF.L.U32 R0, R0, R3, RZ ;  /* 0x0000000300007219 */ /* 0x000fe200000006ff */
[----:B------:R-:W-:Y:S02]  /*2b20*/  IMAD.SHL.U32 R3, R3, 0x20, RZ ;  /* 0x0000002003037824 */ /* 0x000fe400078e00ff */
[----:B------:R1:W-:Y:S04]  /*2b30*/  ATOMS.OR RZ, [UR4+0x14], R2 ;  /* 0x00001402ffff798c */ /* 0x0003e8000b000004 */
[----:B------:R1:W-:Y:S04]  /*2b40*/  ATOMS.OR RZ, [UR4+0x18], R0 ;  /* 0x00001800ffff798c */ /* 0x0003e8000b000004 */
[----:B------:R1:W-:Y:S01]  /*2b50*/  STS [UR37+0x110], R3 ;  /* 0x00011003ff007988 */ /* 0x0003e20008000825 */
[----:B------:R-:W-:Y:S05]  /*2b60*/  BRA `(.L_x_49) ;  /* 0x0000000000107947 */ /* 0x000fea0003800000 */
.L_x_48:
[----:B------:R-:W-:Y:S02]  /*2b70*/  MOV R0, 0xffffffff ;  /* 0xffffffff00007802 */ /* 0x000fe40000000f00 */
[----:B------:R-:W-:-:S03]  /*2b80*/  MOV R2, 0x2bb0 ;  /* 0x00002bb000027802 */ /* 0x000fc60000000f00 */
[----:B------:R1:W-:Y:S04]  /*2b90*/  STS [UR37+0x110], R0 ;  /* 0x00011000ff007988 */ /* 0x0003e80008000825 */
[----:B-1-3-5:R-:W-:Y:S05]  /*2ba0*/  CALL.REL.NOINC `($__internal_1_$__cuda_sm10x_tcgen05_guardrail_trap_phase_invalid_during_alloc) ;  /* 0x0000005c00f87944 */ /* 0x02afea0003c00000 */
.L_x_49:
[----:B------:R-:W-:Y:S05]  /*2bb0*/  WARPSYNC.ALL ;  /* 0x0000000000007948 */ /* 0x000fea0003800000 */
[----:B------:R-:W2:Y:S01]  /*2bc0*/  S2UR UR5, SR_CgaCtaId ;  /* 0x00000000000579c3 */ /* 0x000ea20000008800 */
[----:B------:R-:W-:Y:S01]  /*2bd0*/  UMOV UR4, 0x400 ;  /* 0x0000040000047882 */ /* 0x000fe20000000000 */
[----:B------:R-:W-:-:S06]  /*2be0*/  NOP ;  /* 0x0000000000007918 */ /* 0x000fcc0000000000 */
[----:B------:R-:W-:Y:S06]  /*2bf0*/  BAR.ARV 0x6, 0xa0 ;  /* 0x0182800000007b1d */ /* 0x000fec0000002000 */
[----:B------:R-:W4:Y:S01]  /*2c00*/  LDCU UR7, c[0x0][0x38c] ;  /* 0x00007180ff0777ac */ /* 0x000f220008000800 */
[----:B------:R-:W-:Y:S01]  /*2c10*/  IMAD.MOV.U32 R11, RZ, RZ, 0x1 ;  /* 0x00000001ff0b7424 */ /* 0x000fe200078e00ff */
[----:B------:R-:W-:Y:S01]  /*2c20*/  CS2R R8, SRZ ;  /* 0x0000000000087805 */ /* 0x000fe2000001ff00 */
[----:B------:R-:W-:Y:S01]  /*2c30*/  IMAD.MOV.U32 R10, RZ, RZ, RZ ;  /* 0x000000ffff0a7224 */ /* 0x000fe200078e00ff */
[----:B------:R-:W3:Y:S01]  /*2c40*/  LDCU UR6, c[0x0][0x38c] ;  /* 0x00007180ff0677ac */ /* 0x000ee20008000800 */
[----:B------:R-:W-:Y:S01]  /*2c50*/  UMOV UR15, URZ ;  /* 0x000000ff000f7c82 */ /* 0x000fe20008000000 */
[----:B------:R-:W-:Y:S01]  /*2c60*/  UMOV UR14, URZ ;  /* 0x000000ff000e7c82 */ /* 0x000fe20008000000 */
[----:B--2---:R-:W-:Y:S01]  /*2c70*/  ULEA UR5, UR5, UR4, 0x18 ;  /* 0x0000000405057291 */ /* 0x004fe2000f8ec0ff */
[----:B------:R-:W-:Y:S01]  /*2c80*/  UMOV UR24, 0x0 ;  /* 0x0000000000187882 */ /* 0x000fe20000000000 */
[----:B------:R-:W-:-:S02]  /*2c90*/  UMOV UR25, 0x82004a0 ;  /* 0x082004a000197882 */ /* 0x000fc40000000000 */
[----:B------:R-:W-:Y:S02]  /*2ca0*/  UIADD3 UR10, UPT, UPT, UR5, 0x8400, URZ ;  /* 0x00008400050a7890 */ /* 0x000fe4000fffe0ff */
[----:B------:R-:W-:Y:S02]  /*2cb0*/  UIADD3 UR11, UPT, UPT, UR5, 0x14400, URZ ;  /* 0x00014400050b7890 */ /* 0x000fe4000fffe0ff */
[----:B----4-:R-:W-:Y:S01]  /*2cc0*/  UIADD3 UR7, UPT, UPT, UR7, 0x7f, URZ ;  /* 0x0000007f07077890 */ /* 0x010fe2000fffe0ff */
[----:B-1----:R-:W1:Y:S01]  /*2cd0*/  LDS R0, [UR5+0x110] ;  /* 0x00011005ff007984 */ /* 0x002e620008000800 */
[----:B------:R-:W-:Y:S02]  /*2ce0*/  USHF.R.U32.HI UR10, URZ, 0x4, UR10 ;  /* 0x00000004ff0a7899 */ /* 0x000fe4000801160a */
[----:B------:R-:W-:Y:S02]  /*2cf0*/  USHF.R.S32.HI UR4, URZ, 0x1f, UR7 ;  /* 0x0000001fff047899 */ /* 0x000fe40008011407 */
[----:B------:R-:W-:-:S02]  /*2d00*/  USHF.R.U32.HI UR11, URZ, 0x4, UR11 ;  /* 0x00000004ff0b7899 */ /* 0x000fc4000801160b */
[----:B------:R-:W-:Y:S02]  /*2d10*/  ULEA.HI UR4, UR4, UR7, URZ, 0x7 ;  /* 0x0000000704047291 */ /* 0x000fe4000f8f38ff */
[----:B------:R-:W-:Y:S02]  /*2d20*/  ULOP3.LUT UR10, UR10, 0x3fff, URZ, 0xc0, !UPT ;  /* 0x00003fff0a0a7892 */ /* 0x000fe4000f8ec0ff */
[----:B------:R-:W-:Y:S02]  /*2d30*/  USHF.R.S32.HI UR4, URZ, 0x7, UR4 ;  /* 0x00000007ff047899 */ /* 0x000fe40008011404 */
[----:B------:R-:W-:Y:S02]  /*2d40*/  ULOP3.LUT UR11, UR11, 0x3fff, URZ, 0xc0, !UPT ;  /* 0x00003fff0b0b7892 */ /* 0x000fe4000f8ec0ff */
[----:B------:R-:W-:Y:S01]  /*2d50*/  UISETP.LT.AND UP0, UPT, UR4, 0x1, UPT ;  /* 0x000000010400788c */ /* 0x000fe2000bf01270 */
[----:B------:R-:W-:Y:S01]  /*2d60*/  UMOV UR22, 0x0 ;  /* 0x0000000000167882 */ /* 0x000fe20000000000 */
[----:B------:R-:W-:-:S02]  /*2d70*/  UMOV UR23, 0x82004a0 ;  /* 0x082004a000177882 */ /* 0x000fc40000000000 */
[----:B------:R-:W-:Y:S02]  /*2d80*/  USEL UR9, UR4, 0x1, !UP0 ;  /* 0x0000000104097887 */ /* 0x000fe4000c000000 */
[----:B------:R-:W-:Y:S02]  /*2d90*/  ULOP3.LUT UR10, UR10, 0x10000, URZ, 0xfc, !UPT ;  /* 0x000100000a0a7892 */ /* 0x000fe4000f8efcff */
[----:B------:R-:W-:Y:S02]  /*2da0*/  ULOP3.LUT UR11, UR11, 0x10000, URZ, 0xfc, !UPT ;  /* 0x000100000b0b7892 */ /* 0x000fe4000f8efcff */
[----:B------:R-:W-:Y:S02]  /*2db0*/  UIADD3 UR9, UPT, UPT, -UR9, URZ, URZ ;  /* 0x000000ff09097290 */ /* 0x000fe4000fffe1ff */
[----:B---3--:R-:W-:Y:S01]  /*2dc0*/  UISETP.GE.AND UP3, UPT, UR6, 0x1, UPT ;  /* 0x000000010600788c */ /* 0x008fe2000bf66270 */
[----:B------:R-:W-:Y:S01]  /*2dd0*/  UMOV UR20, 0x0 ;  /* 0x0000000000147882 */ /* 0x000fe20000000000 */
[----:B------:R-:W-:Y:S01]  /*2de0*/  UMOV UR21, 0x82004a0 ;  /* 0x082004a000157882 */ /* 0x000fe20000000000 */
[----:B------:R-:W-:Y:S01]  /*2df0*/  UMOV UR18, 0x0 ;  /* 0x0000000000127882 */ /* 0x000fe20000000000 */
[----:B------:R-:W-:Y:S01]  /*2e00*/  UMOV UR19, 0x82004a0 ;  /* 0x082004a000137882 */ /* 0x000fe20000000000 */
[----:B-1----:R-:W-:-:S15]  /*2e10*/  R2UR UR16, R0 ;  /* 0x00000000001072ca */ /* 0x002fde00000e0000 */
.L_x_58:
[----:B------:R-:W-:Y:S02]  /*2e20*/  LEA R0, R10, UR5, 0x3 ;  /* 0x000000050a007c11 */ /* 0x000fe4000f8e18ff */
[----:B------:R-:W-:Y:S02]  /*2e30*/  SHF.L.U32 R5, R9, 0x1f, RZ ;  /* 0x0000001f09057819 */ /* 0x000fe400000006ff */
[----:B------:R-:W-:Y:S01]  /*2e40*/  PLOP3.LUT P0, PT, PT, PT, UP3, 0x80, 0x8 ;  /* 0x000000000008781c */ /* 0x000fe20003f0f038 */
[----:B------:R-:W-:Y:S01]  /*2e50*/  VIADD R3, R0, 0x70 ;  /* 0x0000007000037836 */ /* 0x000fe20000000000 */
[----:B-1----:R-:W1:Y:S02]  /*2e60*/  SYNCS.PHASECHK.TRANS64.TRYWAIT P1, [R0+URZ+0x60], R5 ;  /* 0x00006005000075a7 */ /* 0x002e6400080211ff */
[----:B-1-3--:R-:W-:Y:S09]  /*2e70*/  @!P1 BRA `(.L_x_52) ;  /* 0x0000005400d09947 */ /* 0x00aff20003800000 */
.L_x_117:
[----:B------:R-:W-:Y:S01]  /*2e80*/  LEA R4, R10, UR5, 0x4 ;  /* 0x000000050a047c11 */ /* 0x000fe2000f8e20ff */
[----:B------:R-:W-:Y:S01]  /*2e90*/  @UP3 ULEA UR6, UR14, UR5, 0x3 ;  /* 0x000000050e063291 */ /* 0x000fe2000f8e18ff */
[----:B------:R-:W-:Y:S01]  /*2ea0*/  PLOP3.LUT P2, PT, PT, PT, PT, 0x80, 0x8 ;  /* 0x000000000008781c */ /* 0x000fe20003f4f070 */
[----:B------:R-:W-:Y:S01]  /*2eb0*/  ULEA UR7, UR15, UR5, 0x3 ;  /* 0x000000050f077291 */ /* 0x000fe2000f8e18ff */
[----:B------:R-:W-:Y:S01]  /*2ec0*/  PRMT R3, RZ, 0x654, R3 ;  /* 0x00000654ff037816 */ /* 0x000fe20000000003 */
[----:B------:R-:W-:Y:S01]  /*2ed0*/  ULEA UR8, UR15, UR16, 0x7 ;  /* 0x000000100f087291 */ /* 0x000fe2000f8e38ff */
[----:B-1----:R-:W1:Y:S01]  /*2ee0*/  LDS.128 R4, [R4+0xf0] ;  /* 0x0000f00004047984 */ /* 0x002e620000000c00 */
[----:B------:R-:W-:Y:S02]  /*2ef0*/  @P0 SHF.L.U32 R2, R8, 0x1f, RZ ;  /* 0x0000001f08020819 */ /* 0x000fe400000006ff */
[----:B------:R-:W-:Y:S01]  /*2f00*/  SHF.L.U32 R0, R11, 0x1f, RZ ;  /* 0x0000001f0b007819 */ /* 0x000fe200000006ff */
[----:B------:R-:W-:Y:S01]  /*2f10*/  @!PT LDS RZ, [RZ] ;  /* 0x00000000fffff984 */ /* 0x000fe20000000800 */
[----:B------:R-:W-:Y:S01]  /*2f20*/  @!PT LDS RZ, [RZ] ;  /* 0x00000000fffff984 */ /* 0x000fe20000000800 */
[----:B------:R-:W-:Y:S01]  /*2f30*/  @!PT LDS RZ, [RZ] ;  /* 0x00000000fffff984 */ /* 0x000fe20000000800 */
[----:B------:R-:W-:Y:S01]  /*2f40*/  @!PT LDS RZ, [RZ] ;  /* 0x00000000fffff984 */ /* 0x000fe20000000800 */
[----:B------:R2:W-:Y:S06]  /*2f50*/  MEMBAR.ALL.CTA ;  /* 0x0000000000007992 */ /* 0x0005ec0000008000 */
[----:B--2---:R-:W2:Y:S02]  /*2f60*/  FENCE.VIEW.ASYNC.S ;  /* 0x00000000000073c6 */ /* 0x004ea40000000000 */
[----:B--2---:R2:W-:Y:S01]  /*2f70*/  SYNCS.ARRIVE.TRANS64.RED.A1T0 RZ, [R3+URZ], RZ ;  /* 0x000000ff03ff79a7 */ /* 0x0045e200081004ff */
[----:B------:R2:W3:Y:S01]  /*2f80*/  @P0 SYNCS.PHASECHK.TRANS64.TRYWAIT P2, [UR6], R2 ;  /* 0x00000002ff0005a7 */ /* 0x0004e20008041106 */
[----:B-1----:R-:W-:Y:S01]  /*2f90*/  LOP3.LUT P1, RZ, R6, 0x1, RZ, 0xc0, !PT ;  /* 0x0000000106ff7812 */ /* 0x002fe2000782c0ff */
[----:B------:R-:W1:Y:S02]  /*2fa0*/  SYNCS.PHASECHK.TRANS64.TRYWAIT P0, [UR7+0xa0], R0 ;  /* 0x0000a000ff0075a7 */ /* 0x000e640008001107 */
[----:B-123--:R-:W-:Y:S10]  /*2fb0*/  @!P0 BRA `(.L_x_53) ;  /* 0x0000005400948947 */ /* 0x00eff40003800000 */
.L_x_119:
[----:B------:R-:W-:Y:S01]  /*2fc0*/  IADD3 R10, PT, PT, R10, 0x1, RZ ;  /* 0x000000010a0a7810 */ /* 0x000fe20007ffe0ff */
[----:B------:R-:W-:Y:S06]  /*2fd0*/  BRA.U !UP3, `(.L_x_54) ;  /* 0x000000010bc07547 */ /* 0x000fec000b800000 */
[----:B------:R-:W-:Y:S01]  /*2fe0*/  UPLOP3.LUT UP4, UPT, UPT, UPT, UPT, 0x40, 0x4 ;  /* 0x000000000004789c */ /* 0x000fe20003f8e870 */
[----:B------:R-:W-:Y:S01]  /*2ff0*/  UMOV UR13, UR9 ;  /* 0x00000009000d7c82 */ /* 0x000fe20008000000 */
[----:B------:R-:W-:Y:S01]  /*3000*/  UMOV UR12, UR4 ;  /* 0x00000004000c7c82 */ /* 0x000fe20008000000 */
[----:B------:R-:W-:-:S08]  /*3010*/  UMOV UR17, UR14 ;  /* 0x0000000e00117c82 */ /* 0x000fd00008000000 */
.L_x_57:
[----:B------:R-:W-:Y:S02]  /*3020*/  UIADD3 UR13, UPT, UPT, UR13, 0x1, URZ ;  /* 0x000000010d0d7890 */ /* 0x000fe4000fffe0ff */
[----:B--2---:R-:W-:Y:S02]  /*3030*/  ULEA UR6, UR17, UR5, 0x3 ;  /* 0x0000000511067291 */ /* 0x004fe4000f8e18ff */
[----:B------:R-:W-:Y:S01]  /*3040*/  UISETP.NE.AND UP0, UPT, UR13, URZ, UPT ;  /* 0x000000ff0d00728c */ /* 0x000fe2000bf05270 */
[----:B---3--:R-:W-:Y:S10]  /*3050*/  @P2 BRA `(.L_x_55) ;  /* 0x00000000000c2947 */ /* 0x008ff40003800000 */
[----:B-1----:R-:W-:Y:S04]  /*3060*/  SHF.L.U32 R3, R8, 0x1f, RZ ;  /* 0x0000001f08037819 */ /* 0x002fe800000006ff */
[----:B------:R-:W1:Y:S02]  /*3070*/  SYNCS.PHASECHK.TRANS64.TRYWAIT P0, [UR6], R3 ;  /* 0x00000003ff0075a7 */ /* 0x000e640008001106 */
[----:B-1----:R-:W-:Y:S05]  /*3080*/  @!P0 BRA `(.L_x_56) ;  /* 0x0000005400788947 */ /* 0x002fea0003800000 */
.L_x_55:
[----:B------:R-:W-:Y:S01]  /*3090*/  UISETP.NE.AND UP1, UPT, UR12, 0x1, UPT ;  /* 0x000000010c00788c */ /* 0x000fe2000bf25270 */
[----:B------:R-:W-:Y:S01]  /*30a0*/  PLOP3.LUT P2, PT, PT, PT, PT, 0x80, 0x8 ;  /* 0x000000000008781c */ /* 0x000fe20003f4f070 */
[----:B------:R-:W-:Y:S02]  /*30b0*/  UIADD3 UR14, UPT, UPT, UR17, 0x1, URZ ;  /* 0x00000001110e7890 */ /* 0x000fe4000fffe0ff */
[----:B------:R-:W-:Y:S02]  /*30c0*/  ULEA UR28, UR17, UR11, 0xa ;  /* 0x0000000b111c7291 */ /* 0x000fe4000f8e50ff */
[----:B------:R-:W-:Y:S01]  /*30d0*/  UISETP.NE.AND UP2, UPT, UR14, 0x3, UPT ;  /* 0x000000030e00788c */ /* 0x000fe2000bf45270 */
[----:B------:R-:W-:Y:S01]  /*30e0*/  PLOP3.LUT P0, PT, PT, PT, UP1, 0x80, 0x8 ;  /* 0x000000000008781c */ /* 0x000fe20003f0f018 */
[----:B------:R-:W-:Y:S02]  /*30f0*/  UIADD3 UR40, UPT, UPT, UR28, 0x2, URZ ;  /* 0x000000021c287890 */ /* 0x000fe4000fffe0ff */
[----:B------:R-:W-:Y:S02]  /*3100*/  USEL UR27, URZ, 0x1, UP2 ;  /* 0x00000001ff1b7887 */ /* 0x000fe40009000000 */
[----:B------:R-:W-:Y:S02]  /*3110*/  USEL UR14, UR14, URZ, UP2 ;  /* 0x000000ff0e0e7287 */ /* 0x000fe40009000000 */
[----:B------:R-:W-:Y:S02]  /*3120*/  UIADD3 UR36, UPT, UPT, UR28, 0x4, URZ ;  /* 0x000000041c247890 */ /* 0x000fe4000fffe0ff */
[----:B------:R-:W-:Y:S01]  /*3130*/  @UP1 ULEA UR26, UR14, UR5, 0x3 ;  /* 0x000000050e1a1291 */ /* 0x000fe2000f8e18ff */
[----:B------:R-:W-:Y:S01]  /*3140*/  LOP3.LUT R8, R8, UR27, RZ, 0x3c, !PT ;  /* 0x0000001b08087c12 */ /* 0x000fe2000f8e3cff */
[----:B------:R-:W-:Y:S02]  /*3150*/  UIADD3 UR32, UPT, UPT, UR28, 0x6, URZ ;  /* 0x000000061c207890 */ /* 0x000fe4000fffe0ff */
[----:B------:R-:W-:Y:S01]  /*3160*/  UIADD3 UR6, UPT, UPT, UR6, 0x18, URZ ;  /* 0x0000001806067890 */ /* 0x000fe2000fffe0ff */
[----:B-1----:R-:W-:Y:S01]  /*3170*/  @P0 SHF.L.U32 R0, R8, 0x1f, RZ ;  /* 0x0000001f08000819 */ /* 0x002fe200000006ff */
[----:B------:R-:W-:Y:S01]  /*3180*/  UIADD3 UR12, UPT, UPT, UR12, -0x1, URZ ;  /* 0xffffffff0c0c7890 */ /* 0x000fe2000fffe0ff */
[----:B------:R-:W-:Y:S02]  /*3190*/  UMOV UR29, 0x40004040 ;  /* 0x40004040001d7882 */ /* 0x000fe40000000000 */
[----:B------:R2:W3:Y:S01]  /*31a0*/  @P0 SYNCS.PHASECHK.TRANS64.TRYWAIT P2, [UR26], R0 ;  /* 0x00000000ff0005a7 */ /* 0x0004e2000804111a */
[----:B------:R-:W-:Y:S01]  /*31b0*/  ULEA UR26, UR17, UR10, 0xa ;  /* 0x0000000a111a7291 */ /* 0x000fe2000f8e50ff */
[----:B------:R-:W-:Y:S01]  /*31c0*/  UMOV UR27, 0x40004040 ;  /* 0x40004040001b7882 */ /* 0x000fe20000000000 */
[----:B------:R-:W-:Y:S02]  /*31d0*/  UMOV UR41, 0x40004040 ;  /* 0x4000404000297882 */ /* 0x000fe40000000000 */
[----:B------:R-:W-:Y:S02]  /*31e0*/  UIADD3 UR38, UPT, UPT, UR26, 0x2, URZ ;  /* 0x000000021a267890 */ /* 0x000fe4000fffe0ff */
[----:B------:R-:W-:Y:S02]  /*31f0*/  UIADD3 UR34, UPT, UPT, UR26, 0x4, URZ ;  /* 0x000000041a227890 */ /* 0x000fe4000fffe0ff */
[----:B------:R-:W-:Y:S01]  /*3200*/  UIADD3 UR30, UPT, UPT, UR26, 0x6, URZ ;  /* 0x000000061a1e7890 */ /* 0x000fe2000fffe0ff */
[----:B------:R2:W-:Y:S01]  /*3210*/  UTCIMMA gdesc[UR26], gdesc[UR28], tmem[UR8], tmem[UR24], idesc[UR25], UP4 ;  /* 0x00ff181c1a0075ea */ /* 0x0005e2000a000108 */
[----:B------:R-:W-:Y:S01]  /*3220*/  UPLOP3.LUT UP4, UPT, UPT, UPT, UPT, 0x80, 0x8 ;  /* 0x000000000008789c */ /* 0x000fe20003f8f070 */
[----:B------:R-:W-:Y:S01]  /*3230*/  UMOV UR39, 0x40004040 ;  /* 0x4000404000277882 */ /* 0x000fe20000000000 */
[----:B------:R-:W-:Y:S01]  /*3240*/  UMOV UR37, 0x40004040 ;  /* 0x4000404000257882 */ /* 0x000fe20000000000 */
[----:B------:R2:W-:Y:S01]  /*3250*/  UTCIMMA gdesc[UR38], gdesc[UR40], tmem[UR8], tmem[UR22], idesc[UR23], UPT ;  /* 0x00ff1628260075ea */ /* 0x0005e2000b800108 */
[----:B------:R-:W-:Y:S01]  /*3260*/  UMOV UR35, 0x40004040 ;  /* 0x4000404000237882 */ /* 0x000fe20000000000 */
[----:B------:R-:W-:Y:S01]  /*3270*/  UMOV UR33, 0x40004040 ;  /* 0x4000404000217882 */ /* 0x000fe20000000000 */
[----:B------:R-:W-:Y:S01]  /*3280*/  UMOV UR31, 0x40004040 ;  /* 0x40004040001f7882 */ /* 0x000fe20000000000 */
[----:B------:R2:W-:Y:S01]  /*3290*/  UTCIMMA gdesc[UR34], gdesc[UR36], tmem[UR8], tmem[UR20], idesc[UR21], UPT ;  /* 0x00ff1424220075ea */ /* 0x0005e2000b800108 */
[----:B------:R2:W-:Y:S01]  /*32a0*/  UTCIMMA gdesc[UR30], gdesc[UR32], tmem[UR8], tmem[UR18], idesc[UR19], UPT ;  /* 0x00ff12201e0075ea */ /* 0x0005e2000b800108 */
[----:B------:R2:W-:Y:S01]  /*32b0*/  UTCBAR [UR6], URZ ;  /* 0x000000ff060073e9 */ /* 0x0005e200080000ff */
[----:B------:R-:W-:Y:S01]  /*32c0*/  UMOV UR17, UR14 ;  /* 0x0000000e00117c82 */ /* 0x000fe20008000000 */
[----:B------:R-:W-:Y:S05]  /*32d0*/  BRA.U UP0, `(.L_x_57) ;  /* 0xfffffffd00507547 */ /* 0x000fea000b83ffff */
.L_x_54:
[----:B------:R-:W-:Y:S01]  /*32e0*/  UIADD3 UR15, UPT, UPT, UR15, 0x1, URZ ;  /* 0x000000010f0f7890 */ /* 0x000fe2000fffe0ff */
[C---:B------:R-:W-:Y:S01]  /*32f0*/  ISETP.NE.AND P0, PT, R10.reuse, 0x2, PT ;  /* 0x000000020a00780c */ /* 0x040fe20003f05270 */
[----:B------:R-:W-:Y:S02]  /*3300*/  UIADD3 UR7, UPT, UPT, UR7, 0x80, URZ ;  /* 0x0000008007077890 */ /* 0x000fe4000fffe0ff */
[----:B------:R-:W-:Y:S01]  /*3310*/  UISETP.NE.AND UP0, UPT, UR15, 0x4, UPT ;  /* 0x000000040f00788c */ /* 0x000fe2000bf05270 */
[----:B-12---:R-:W-:Y:S02]  /*3320*/  SEL R0, RZ, 0x1, P0 ;  /* 0x00000001ff007807 */ /* 0x006fe40000000000 */
[----:B------:R-:W-:Y:S01]  /*3330*/  SEL R10, R10, RZ, P0 ;  /* 0x000000ff0a0a7207 */ /* 0x000fe20000000000 */
[----:B------:R-:W-:Y:S01]  /*3340*/  USEL UR6, URZ, 0x1, UP0 ;  /* 0x00000001ff067887 */ /* 0x000fe20008000000 */
[----:B------:R-:W-:Y:S01]  /*3350*/  LOP3.LUT R9, R9, R0, RZ, 0x3c, !PT ;  /* 0x0000000009097212 */ /* 0x000fe200078e3cff */
[----:B------:R-:W-:Y:S01]  /*3360*/  USEL UR15, UR15, URZ, UP0 ;  /* 0x000000ff0f0f7287 */ /* 0x000fe20008000000 */
[----:B------:R1:W-:Y:S03]  /*3370*/  UTCBAR [UR7], URZ ;  /* 0x000000ff070073e9 */ /* 0x0003e600080000ff */
[----:B------:R-:W-:Y:S01]  /*3380*/  LOP3.LUT R11, R11, UR6, RZ, 0x3c, !PT ;  /* 0x000000060b0b7c12 */ /* 0x000fe2000f8e3cff */
[----:B------:R-:W-:Y:S07]  /*3390*/  @P1 BRA `(.L_x_58) ;  /* 0xfffffff800a01947 */ /* 0x000fee000383ffff */
[----:B------:R-:W2:Y:S01]  /*33a0*/  S2UR UR4, SR_CgaCtaId ;  /* 0x00000000000479c3 */ /* 0x000ea20000008800 */
[----:B------:R-:W-:Y:S01]  /*33b0*/  ELECT P0, URZ, PT ;  /* 0x0000000000ff782f */ /* 0x000fe20003800000 */
[----:B------:R-:W-:Y:S01]  /*33c0*/  IMAD.MOV.U32 R0, RZ, RZ, 0x1 ;  /* 0x00000001ff007424 */ /* 0x000fe200078e00ff */
[----:B------:R-:W-:Y:S01]  /*33d0*/  UIADD3 UR5, UPT, UPT, UR5, 0xa0, URZ ;  /* 0x000000a005057890 */ /* 0x000fe2000fffe0ff */
[----:B------:R-:W-:Y:S01]  /*33e0*/  SHF.L.U32 R3, R11, 0x1f, RZ ;  /* 0x0000001f0b037819 */ /* 0x000fe200000006ff */
[----:B------:R-:W-:-:S03]  /*33f0*/  UMOV UR6, 0x40 ;  /* 0x0000004000067882 */ /* 0x000fc60000000000 */
[----:B------:R-:W-:Y:S01]  /*3400*/  UVIRTCOUNT.DEALLOC.SMPOOL 0x80 ;  /* 0x000000800000784c */ /* 0x000fe20000000000 */
[----:B--2---:R-:W-:Y:S02]  /*3410*/  ULEA UR4, UR4, UR6, 0x18 ;  /* 0x0000000604047291 */ /* 0x004fe4000f8ec0ff */
[----:B------:R-:W-:-:S07]  /*3420*/  ULEA UR6, UR15, UR5, 0x3 ;  /* 0x000000050f067291 */ /* 0x000fce000f8e18ff */
[----:B------:R2:W-:Y:S02]  /*3430*/  @P0 STS.U8 [UR4+0x1c], R0 ;  /* 0x00001c00ff000988 */ /* 0x0005e40008000004 */
[----:B------:R-:W4:Y:S02]  /*3440*/  SYNCS.PHASECHK.TRANS64.TRYWAIT P0, [UR6], R3 ;  /* 0x00000003ff0075a7 */ /* 0x000f240008001106 */
[----:B--2-4-:R-:W-:Y:S05]  /*3450*/  @!P0 BRA `(.L_x_59) ;  /* 0x00000050009c8947 */ /* 0x014fea0003800000 */
.L_x_122:
[----:B-1----:R-:W-:-:S04]  /*3460*/  UIADD3 UR7, UPT, UPT, UR15, 0x1, URZ ;  /* 0x000000010f077890 */ /* 0x002fc8000fffe0ff */
[----:B------:R-:W-:-:S04]  /*3470*/  UISETP.NE.AND UP0, UPT, UR7, 0x4, UPT ;  /* 0x000000040700788c */ /* 0x000fc8000bf05270 */
[----:B------:R-:W-:Y:S02]  /*3480*/  USEL UR8, URZ, 0x1, UP0 ;  /* 0x00000001ff087887 */ /* 0x000fe40008000000 */
[----:B------:R-:W-:-:S04]  /*3490*/  USEL UR7, UR7, URZ, UP0 ;  /* 0x000000ff07077287 */ /* 0x000fc80008000000 */
[----:B------:R-:W-:Y:S01]  /*34a0*/  ULEA UR6, UR7, UR5, 0x3 ;  /* 0x0000000507067291 */ /* 0x000fe2000f8e18ff */
[----:B------:R-:W-:-:S04]  /*34b0*/  LOP3.LUT R2, R11, UR8, RZ, 0x3c, !PT ;  /* 0x000000080b027c12 */ /* 0x000fc8000f8e3cff */
[----:B--2---:R-:W-:-:S04]  /*34c0*/  SHF.L.U32 R3, R2, 0x1f, RZ ;  /* 0x0000001f02037819 */ /* 0x004fc800000006ff */
[----:B------:R-:W1:Y:S02]  /*34d0*/  SYNCS.PHASECHK.TRANS64.TRYWAIT P0, [UR6], R3 ;  /* 0x00000003ff0075a7 */ /* 0x000e640008001106 */
[----:B-1----:R-:W-:Y:S05]  /*34e0*/  @!P0 BRA `(.L_x_60) ;  /* 0x0000005000908947 */ /* 0x002fea0003800000 */
.L_x_124:
        /* <DEDUP_REMOVED lines=9> */
.L_x_126:
[----:B------:R-:W-:-:S04]  /*3580*/  UIADD3 UR7, UPT, UPT, UR7, 0x1, URZ ;  /* 0x0000000107077890 */ /* 0x000fc8000fffe0ff */
[----:B------:R-:W-:-:S04]  /*3590*/  UISETP.NE.AND UP0, UPT, UR7, 0x4, UPT ;  /* 0x000000040700788c */ /* 0x000fc8000bf05270 */
[----:B------:R-:W-:Y:S02]  /*35a0*/  USEL UR6, URZ, 0x1, UP0 ;  /* 0x00000001ff067887 */ /* 0x000fe40008000000 */
[----:B------:R-:W-:-:S04]  /*35b0*/  USEL UR7, UR7, URZ, UP0 ;  /* 0x000000ff07077287 */ /* 0x000fc80008000000 */
[----:B------:R-:W-:Y:S01]  /*35c0*/  ULEA UR7, UR7, UR5, 0x3 ;  /* 0x0000000507077291 */ /* 0x000fe2000f8e18ff */
[----:B-1----:R-:W-:-:S04]  /*35d0*/  LOP3.LUT R3, R2, UR6, RZ, 0x3c, !PT ;  /* 0x0000000602037c12 */ /* 0x002fc8000f8e3cff */
[----:B------:R-:W-:-:S04]  /*35e0*/  SHF.L.U32 R3, R3, 0x1f, RZ ;  /* 0x0000001f03037819 */ /* 0x000fc800000006ff */
[----:B------:R-:W1:Y:S02]  /*35f0*/  SYNCS.PHASECHK.TRANS64.TRYWAIT P0, [UR7], R3 ;  /* 0x00000003ff0075a7 */ /* 0x000e640008001107 */
[----:B-1----:R-:W-:Y:S05]  /*3600*/  @!P0 BRA `(.L_x_62) ;  /* 0x0000005000788947 */ /* 0x002fea0003800000 */
.L_x_128:
[----:B------:R-:W-:Y:S01]  /*3610*/  NOP ;  /* 0x0000000000007918 */ /* 0x000fe20000000000 */
[----:B-1----:R-:W1:Y:S01]  /*3620*/  LDS R0, [UR4+0x14] ;  /* 0x00001404ff007984 */ /* 0x002e620008000800 */
[----:B------:R-:W-:Y:S01]  /*3630*/  ULOP3.LUT UR6, UR16, 0xffff, URZ, 0xc0, !UPT ;  /* 0x0000ffff10067892 */ /* 0x000fe2000f8ec0ff */
[----:B------:R-:W-:Y:S01]  /*3640*/  UMOV UR8, 0xffff ;  /* 0x0000ffff00087882 */ /* 0x000fe20000000000 */
[----:B------:R-:W-:Y:S02]  /*3650*/  UMOV UR5, 0x1 ;  /* 0x0000000100057882 */ /* 0x000fe40000000000 */
[----:B------:R-:W-:-:S04]  /*3660*/  USHF.R.U32.HI UR6, URZ, 0x5, UR6 ;  /* 0x00000005ff067899 */ /* 0x000fc80008011606 */
[----:B------:R-:W-:Y:S02]  /*3670*/  USHF.L.U32 UR8, UR8, UR6, URZ ;  /* 0x0000000608087299 */ /* 0x000fe400080006ff */
[----:B------:R-:W-:-:S04]  /*3680*/  USHF.L.U32 UR5, UR5, UR6, URZ ;  /* 0x0000000605057299 */ /* 0x000fc800080006ff */
[----:B-1----:R-:W-:-:S04]  /*3690*/  LOP3.LUT R0, R0, UR8, RZ, 0xc0, !PT ;  /* 0x0000000800007c12 */ /* 0x002fc8000f8ec0ff */
[----:B------:R-:W-:-:S13]  /*36a0*/  ISETP.NE.AND P0, PT, R0, UR8, PT ;  /* 0x0000000800007c0c */ /* 0x000fda000bf05270 */
[----:B------:R-:W-:Y:S05]  /*36b0*/  @P0 BRA `(.L_x_63) ;  /* 0x0000000000580947 */ /* 0x000fea0003800000 */
[----:B------:R-:W1:Y:S02]  /*36c0*/  LDS R0, [UR4+0x18] ;  /* 0x00001804ff007984 */ /* 0x000e640008000800 */
[----:B-1----:R-:W-:-:S04]  /*36d0*/  LOP3.LUT R0, R0, UR5, RZ, 0xc0, !PT ;  /* 0x0000000500007c12 */ /* 0x002fc8000f8ec0ff */
[----:B------:R-:W-:-:S13]  /*36e0*/  ISETP.NE.AND P0, PT, R0, UR5, PT ;  /* 0x0000000500007c0c */ /* 0x000fda000bf05270 */
[----:B------:R-:W-:Y:S05]  /*36f0*/  @P0 BRA `(.L_x_64) ;  /* 0x00000000003c0947 */ /* 0x000fea0003800000 */
[----:B------:R-:W1:Y:S01]  /*3700*/  S2R R2, SR_LANEID ;  /* 0x0000000000027919 */ /* 0x000e620000000000 */
[----:B------:R-:W-:Y:S01]  /*3710*/  ULOP3.LUT UR8, URZ, UR8, URZ, 0x33, !UPT ;  /* 0x00000008ff087292 */ /* 0x000fe2000f8e33ff */
[----:B------:R-:W-:Y:S01]  /*3720*/  LOP3.LUT R4, RZ, UR5, RZ, 0x33, !PT ;  /* 0x00000005ff047c12 */ /* 0x000fe2000f8e33ff */
[----:B------:R-:W-:Y:S02]  /*3730*/  VOTEU.ANY UR7, UPT, PT ;  /* 0x0000000000077886 */ /* 0x000fe400038e0100 */
[----:B------:R-:W-:Y:S01]  /*3740*/  UFLO.U32 UR7, UR7 ;  /* 0x00000007000772bd */ /* 0x000fe200080e0000 */
[----:B------:R-:W2:Y:S01]  /*3750*/  REDUX UR5, R4 ;  /* 0x00000000040573c4 */ /* 0x000ea20000000000 */
[----:B------:R-:W-:-:S06]  /*3760*/  IMAD.U32 R0, RZ, RZ, UR8 ;  /* 0x00000008ff007e24 */ /* 0x000fcc000f8e00ff */
[----:B------:R4:W-:Y:S01]  /*3770*/  UTCATOMSWS.AND URZ, UR8 ;  /* 0x0000000800ff79e3 */ /* 0x0009e20008000000 */
[----:B------:R-:W3:Y:S01]  /*3780*/  REDUX UR6, R0 ;  /* 0x00000000000673c4 */ /* 0x000ee20000000000 */
[----:B-1----:R-:W-:Y:S01]  /*3790*/  ISETP.EQ.U32.AND P0, PT, R2, UR7, PT ;  /* 0x0000000702007c0c */ /* 0x002fe2000bf02070 */
[----:B--2---:R-:W-:Y:S01]  /*37a0*/  IMAD.U32 R2, RZ, RZ, UR5 ;  /* 0x00000005ff027e24 */ /* 0x004fe2000f8e00ff */
[----:B---3--:R-:W-:-:S11]  /*37b0*/  MOV R3, UR6 ;  /* 0x0000000600037c02 */ /* 0x008fd60008000f00 */
[----:B------:R4:W-:Y:S04]  /*37c0*/  @P0 ATOMS.AND RZ, [UR4+0x14], R3 ;  /* 0x00001403ffff098c */ /* 0x0009e8000a800004 */
[----:B------:R4:W-:Y:S01]  /*37d0*/  @P0 ATOMS.AND RZ, [UR4+0x18], R2 ;  /* 0x00001802ffff098c */ /* 0x0009e2000a800004 */
[----:B------:R-:W-:Y:S05]  /*37e0*/  BRA `(.L_x_65) ;  /* 0x0000000000147947 */ /* 0x000fea0003800000 */
.L_x_64:
[----:B------:R-:W-:Y:S02]  /*37f0*/  MOV R2, 0x3810 ;  /* 0x0000381000027802 */ /* 0x000fe40000000f00 */
[----:B---3-5:R-:W-:Y:S05]  /*3800*/  CALL.REL.NOINC `($__internal_0_$__cuda_sm10x_tcgen05_guardrail_trap_col_being_dealloced_not_returned_by_alloc) ;  /* 0x0000005000d47944 */ /* 0x028fea0003c00000 */
[----:B------:R-:W-:Y:S05]  /*3810*/  BRA `(.L_x_65) ;  /* 0x0000000000087947 */ /* 0x000fea0003800000 */
.L_x_63:
[----:B------:R-:W-:Y:S02]  /*3820*/  MOV R2, 0x3840 ;  /* 0x0000384000027802 */ /* 0x000fe40000000f00 */
[----:B---3-5:R-:W-:Y:S05]  /*3830*/  CALL.REL.NOINC `($__internal_2_$__cuda_sm10x_tcgen05_guardrail_trap_unallocated_columns_being_dealloced) ;  /* 0x0000005000e07944 */ /* 0x028fea0003c00000 */
.L_x_65:
[----:B------:R-:W-:Y:S01]  /*3840*/  NOP ;  /* 0x0000000000007918 */ /* 0x000fe20000000000 */
[----:B----4-:R-:W-:Y:S05]  /*3850*/  EXIT ;  /* 0x000000000000794d */ /* 0x010fea0003800000 */
.L_x_47:
[----:B------:R-:W-:-:S09]  /*3860*/  UISETP.NE.OR UP2, UPT, UR8, 0x3, !UP2 ;  /* 0x000000030800788c */ /* 0x000fd2000d745670 */
[----:B------:R-:W-:Y:S05]  /*3870*/  BRA.U UP2, `(.L_x_66) ;  /* 0x0000000d02407547 */ /* 0x000fea000b800000 */
[----:B------:R-:W1:Y:S01]  /*3880*/  LDC R0, c[0x0][0xb30] ;  /* 0x0002cc00ff007b82 */ /* 0x000e620000000800 */
[----:B------:R-:W2:Y:S01]  /*3890*/  LDCU.64 UR8, c[0x0][0x888] ;  /* 0x00011100ff0877ac */ /* 0x000ea20008000a00 */
[----:B------:R-:W-:Y:S02]  /*38a0*/  HFMA2 R29, -RZ, RZ, 0, 0 ;  /* 0x00000000ff1d7431 */ /* 0x000fe400000001ff */
[----:B------:R-:W-:Y:S01]  /*38b0*/  IMAD.MOV.U32 R31, RZ, RZ, 0x1 ;  /* 0x00000001ff1f7424 */ /* 0x000fe200078e00ff */
[----:B------:R-:W-:Y:S01]  /*38c0*/  MOV R23, 0x2000 ;  /* 0x0000200000177802 */ /* 0x000fe20000000f00 */
[----:B------:R-:W4:Y:S01]  /*38d0*/  LDCU.64 UR4, c[0x0][0x890] ;  /* 0x00011200ff0477ac */ /* 0x000f220008000a00 */
[----:B------:R-:W-:Y:S01]  /*38e0*/  IMAD.MOV.U32 R30, RZ, RZ, RZ ;  /* 0x000000ffff1e7224 */ /* 0x000fe200078e00ff */
[----:B------:R-:W3:Y:S01]  /*38f0*/  LDC R19, c[0x0][0x370] ;  /* 0x0000dc00ff137b82 */ /* 0x000ee20000000800 */
[----:B------:R-:W-:Y:S01]  /*3900*/  UMOV UR7, 0x400 ;  /* 0x0000040000077882 */ /* 0x000fe20000000000 */
[----:B------:R-:W-:-:S02]  /*3910*/  UPLOP3.LUT UP1, UPT, UPT, UPT, UPT, 0x40, 0x4 ;  /* 0x000000000004789c */ /* 0x000fc40003f2e870 */
[----:B------:R-:W-:-:S04]  /*3920*/  ULEA UR7, UR37, UR7, 0x18 ;  /* 0x0000000725077291 */ /* 0x000fc8000f8ec0ff */
[----:B------:R-:W3:Y:S01]  /*3930*/  LDC R2, c[0x0][0xb0c] ;  /* 0x0002c300ff027b82 */ /* 0x000ee20000000800 */
[----:B------:R-:W-:Y:S02]  /*3940*/  UIADD3 UR13, UPT, UPT, UR7, 0x38, URZ ;  /* 0x00000038070d7890 */ /* 0x000fe4000fffe0ff */
[----:B--2---:R-:W-:Y:S02]  /*3950*/  UISETP.NE.U32.AND UP2, UPT, UR8, URZ, UPT ;  /* 0x000000ff0800728c */ /* 0x004fe4000bf45070 */
[----:B------:R-:W-:Y:S02]  /*3960*/  UIADD3 UR17, UPT, UPT, UR7, 0x30, URZ ;  /* 0x0000003007117890 */ /* 0x000fe4000fffe0ff */
[----:B----4-:R-:W-:Y:S01]  /*3970*/  UISETP.NE.U32.AND UP3, UPT, UR4, URZ, UPT ;  /* 0x000000ff0400728c */ /* 0x010fe2000bf65070 */
[----:B------:R-:W2:Y:S01]  /*3980*/  LDC R18, c[0x0][0xb20] ;  /* 0x0002c800ff127b82 */ /* 0x000ea20000000800 */
[----:B-1----:R-:W-:Y:S01]  /*3990*/  ISETP.NE.AND P1, PT, R0, 0x1, PT ;  /* 0x000000010000780c */ /* 0x002fe20003f25270 */
[----:B------:R-:W-:-:S02]  /*39a0*/  UISETP.NE.AND.EX UP2, UPT, UR9, URZ, UPT, UP2 ;  /* 0x000000ff0900728c */ /* 0x000fc4000bf45320 */
[----:B------:R-:W-:Y:S02]  /*39b0*/  UPRMT UR13, UR37, 0x654, UR13 ;  /* 0x00000654250d7896 */ /* 0x000fe4000800000d */
[----:B------:R-:W-:Y:S02]  /*39c0*/  UISETP.NE.AND.EX UP3, UPT, UR5, URZ, UPT, UP3 ;  /* 0x000000ff0500728c */ /* 0x000fe4000bf65330 */
[----:B------:R-:W1:Y:S08]  /*39d0*/  LDC.64 R32, c[0x0][0x348] ;  /* 0x0000d200ff207b82 */ /* 0x000e700000000a00 */
[----:B------:R-:W4:Y:S08]  /*39e0*/  LDC.64 R16, c[0x0][0xb10] ;  /* 0x0002c400ff107b82 */ /* 0x000f300000000a00 */
[----:B------:R-:W1:Y:S08]  /*39f0*/  LDC.64 R6, c[0x0][0xb18] ;  /* 0x0002c600ff067b82 */ /* 0x000e700000000a00 */
[----:B------:R-:W1:Y:S08]  /*3a00*/  LDC.64 R4, c[0x0][0xb28] ;  /* 0x0002ca00ff047b82 */ /* 0x000e700000000a00 */
[----:B--23--:R-:W1:Y:S02]  /*3a10*/  LDC R22, c[0x0][0x374] ;  /* 0x0000dd00ff167b82 */ /* 0x00ce640000000800 */
.L_x_75:
[C---:B------:R-:W-:Y:S02]  /*3a20*/  LEA R0, R30.reuse, UR7, 0x3 ;  /* 0x000000071e007c11 */ /* 0x040fe4000f8e18ff */
[----:B------:R-:W-:Y:S02]  /*3a30*/  SHF.L.U32 R3, R29, 0x1f, RZ ;  /* 0x0000001f1d037819 */ /* 0x000fe400000006ff */
[----:B------:R-:W-:Y:S02]  /*3a40*/  LEA R24, R30, UR7, 0x4 ;  /* 0x000000071e187c11 */ /* 0x000fe4000f8e20ff */
[----:B--2---:R-:W2:Y:S02]  /*3a50*/  SYNCS.PHASECHK.TRANS64.TRYWAIT P0, [R0+URZ+0x60], R3 ;  /* 0x00006003000075a7 */ /* 0x004ea400080011ff */
[----:B--2---:R-:W-:Y:S05]  /*3a60*/  @!P0 BRA `(.L_x_67) ;  /* 0x0000004c00788947 */ /* 0x004fea0003800000 */
.L_x_129:
[----:B------:R-:W-:Y:S01]  /*3a70*/  ISETP.GE.AND P0, PT, R72, 0x1, PT ;  /* 0x000000014800780c */ /* 0x000fe20003f06270 */
[----:B------:R-:W3:Y:S01]  /*3a80*/  LDS.128 R24, [R24+0xf0] ;  /* 0x0000f00018187984 */ /* 0x000ee20000000c00 */
[----:B--2---:R-:W-:Y:S01]  /*3a90*/  VIADD R0, R0, 0x70 ;  /* 0x0000007000007836 */ /* 0x004fe20000000000 */
[----:B------:R-:W-:Y:S01]  /*3aa0*/  @!PT LDS RZ, [RZ] ;  /* 0x00000000fffff984 */ /* 0x000fe20000000800 */
[----:B------:R-:W-:Y:S01]  /*3ab0*/  @!PT LDS RZ, [RZ] ;  /* 0x00000000fffff984 */ /* 0x000fe20000000800 */
[----:B------:R-:W-:Y:S01]  /*3ac0*/  @!PT LDS RZ, [RZ] ;  /* 0x00000000fffff984 */ /* 0x000fe20000000800 */
[----:B------:R-:W-:Y:S01]  /*3ad0*/  @!PT LDS RZ, [RZ] ;  /* 0x00000000fffff984 */ /* 0x000fe20000000800 */
[----:B------:R2:W-:Y:S06]  /*3ae0*/  MEMBAR.ALL.CTA ;  /* 0x0000000000007992 */ /* 0x0005ec0000008000 */
[----:B--2---:R-:W2:Y:S01]  /*3af0*/  FENCE.VIEW.ASYNC.S ;  /* 0x00000000000073c6 */ /* 0x004ea20000000000 */
[----:B------:R-:W-:Y:S04]  /*3b00*/  PRMT R0, RZ, 0x654, R0 ;  /* 0x00000654ff007816 */ /* 0x000fe80000000000 */
[----:B--2---:R2:W-:Y:S01]  /*3b10*/  SYNCS.ARRIVE.TRANS64.RED.A1T0 RZ, [R0+URZ], RZ ;  /* 0x000000ff00ff79a7 */ /* 0x0045e200081004ff */
[----:B---3--:R-:W-:Y:S11]  /*3b20*/  LOP3.LUT P3, RZ, R26, 0x1, RZ, 0xc0, !PT ;  /* 0x000000011aff7812 */ /* 0x008ff6000786c0ff */
[----:B------:R-:W-:Y:S02]  /*3b30*/  @!UPT UIADD3 URZ, UPT, UPT, URZ, URZ, URZ ;  /* 0x000000fffffff290 */ /* 0x000fe4000fffe0ff */
[----:B------:R-:W-:Y:S02]  /*3b40*/  @P3 MOV R13, R24 ;  /* 0x00000018000d3202 */ /* 0x000fe40000000f00 */
[----:B------:R-:W-:Y:S01]  /*3b50*/  @P3 LOP3.LUT R8, R25, 0xffff, RZ, 0xc0, !PT ;  /* 0x0000ffff19083812 */ /* 0x000fe200078ec0ff */
[----:B--2---:R-:W-:Y:S06]  /*3b60*/  @!P0 BRA `(.L_x_68) ;  /* 0x0000000000a48947 */ /* 0x004fec0003800000 */
[----:B-1----:R-:W-:Y:S01]  /*3b70*/  IMAD.HI.U32 R35, R22, R7, RZ ;  /* 0x0000000716237227 */ /* 0x002fe200078e00ff */
[----:B------:R-:W-:Y:S02]  /*3b80*/  ISETP.NE.AND P0, PT, R6, 0x1, PT ;  /* 0x000000010600780c */ /* 0x000fe40003f05270 */
[----:B------:R-:W-:Y:S01]  /*3b90*/  ISETP.NE.AND P2, PT, R72, 0x1, PT ;  /* 0x000000014800780c */ /* 0x000fe20003f45270 */
[----:B----4-:R-:W-:Y:S01]  /*3ba0*/  IMAD.HI.U32 R34, R19, R16, RZ ;  /* 0x0000001013227227 */ /* 0x010fe200078e00ff */
[----:B------:R-:W-:Y:S02]  /*3bb0*/  SHF.R.U32.HI R35, RZ, R18, R35 ;  /* 0x00000012ff237219 */ /* 0x000fe40000011623 */
[----:B------:R-:W-:Y:S01]  /*3bc0*/  ISETP.NE.AND P4, PT, R2, 0x1, PT ;  /* 0x000000010200780c */ /* 0x000fe20003f85270 */
[----:B------:R-:W-:Y:S01]  /*3bd0*/  IMAD.HI.U32 R36, R13, R16, RZ ;  /* 0x000000100d247227 */ /* 0x000fe200078e00ff */
[----:B------:R-:W-:Y:S02]  /*3be0*/  SHF.R.U32.HI R34, RZ, R17, R34 ;  /* 0x00000011ff227219 */ /* 0x000fe40000011622 */
[----:B------:R-:W-:Y:S01]  /*3bf0*/  SEL R3, R22, R35, !P0 ;  /* 0x0000002316037207 */ /* 0x000fe20004000000 */
[C---:B------:R-:W-:Y:S01]  /*3c00*/  IMAD.HI.U32 R35, R8.reuse, R7, RZ ;  /* 0x0000000708237227 */ /* 0x040fe200078e00ff */
[----:B------:R-:W-:Y:S02]  /*3c10*/  SEL R11, R19, R34, !P4 ;  /* 0x00000022130b7207 */ /* 0x000fe40006000000 */
[----:B------:R-:W-:Y:S01]  /*3c20*/  SHF.R.U32.HI R36, RZ, R17, R36 ;  /* 0x00000011ff247219 */ /* 0x000fe20000011624 */
[----:B------:R-:W-:Y:S01]  /*3c30*/  IMAD.HI.U32 R38, R3, R4, RZ ;  /* 0x0000000403267227 */ /* 0x000fe200078e00ff */
[----:B------:R-:W-:Y:S03]  /*3c40*/  SHF.R.U32.HI R35, RZ, R18, R35 ;  /* 0x00000012ff237219 */ /* 0x000fe60000011623 */
[----:B------:R-:W-:Y:S01]  /*3c50*/  IMAD.HI.U32 R34, R11, R4, RZ ;  /* 0x000000040b227227 */ /* 0x000fe200078e00ff */
[----:B------:R-:W-:Y:S02]  /*3c60*/  @P2 SHF.R.U32.HI R3, RZ, R5, R38 ;  /* 0x00000005ff032219 */ /* 0x000fe40000011626 */
[----:B------:R-:W-:Y:S02]  /*3c70*/  SEL R9, R8, R35, !P0 ;  /* 0x0000002308097207 */ /* 0x000fe40004000000 */
[----:B------:R-:W-:Y:S01]  /*3c80*/  @P2 SHF.R.U32.HI R11, RZ, R5, R34 ;  /* 0x00000005ff0b2219 */ /* 0x000fe20000011622 */
[C---:B------:R-:W-:Y:S01]  /*3c90*/  IMAD R10, R72.reuse, R3, RZ ;  /* 0x00000003480a7224 */ /* 0x040fe200078e02ff */
[----:B------:R-:W-:Y:S01]  /*3ca0*/  SEL R3, R13, R36, !P4 ;  /* 0x000000240d037207 */ /* 0x000fe20006000000 */
[C---:B------:R-:W-:Y:S03]  /*3cb0*/  IMAD.HI.U32 R14, R9.reuse, R4, RZ ;  /* 0x00000004090e7227 */ /* 0x040fe600078e00ff */
[----:B------:R-:W-:Y:S01]  /*3cc0*/  ISETP.GE.AND P0, PT, R9, R10, PT ;  /* 0x0000000a0900720c */ /* 0x000fe20003f06270 */
[C---:B------:R-:W-:Y:S01]  /*3cd0*/  IMAD R12, R72.reuse, R11, RZ ;  /* 0x0000000b480c7224 */ /* 0x040fe200078e02ff */
[-C--:B------:R-:W-:Y:S04]  /*3ce0*/  SHF.R.U32.HI R14, RZ, R5.reuse, R14 ;  /* 0x00000005ff0e7219 */ /* 0x080fe8000001160e */
[----:B------:R-:W-:Y:S02]  /*3cf0*/  ISETP.GE.OR P0, PT, R3, R12, P0 ;  /* 0x0000000c0300720c */ /* 0x000fe40000706670 */
[----:B------:R-:W-:Y:S05]  /*3d00*/  SEL R15, R9, R14, !P2 ;  /* 0x0000000e090f7207 */ /* 0x000fea0005000000 */
[----:B------:R-:W-:Y:S04]  /*3d10*/  IMAD.MOV R14, RZ, RZ, -R15 ;  /* 0x000000ffff0e7224 */ /* 0x000fe800078e0a0f */
[----:B------:R-:W-:Y:S02]  /*3d20*/  IMAD R14, R72, R14, R9 ;  /* 0x0000000e480e7224 */ /* 0x000fe400078e0209 */
[C---:B------:R-:W-:Y:S05]  /*3d30*/  @!P0 IMAD.HI.U32 R10, R3.reuse, R4, RZ ;  /* 0x00000004030a8227 */ /* 0x040fea00078e00ff */
[----:B------:R-:W-:Y:S04]  /*3d40*/  @!P0 SHF.R.U32.HI R10, RZ, R5, R10 ;  /* 0x00000005ff0a8219 */ /* 0x000fe8000001160a */
[----:B------:R-:W-:Y:S01]  /*3d50*/  @!P0 SEL R0, R3, R10, !P2 ;  /* 0x0000000a03008207 */ /* 0x000fe20005000000 */
[----:B------:R-:W-:Y:S03]  /*3d60*/  IMAD.MOV R10, RZ, RZ, -R3 ;  /* 0x000000ffff0a7224 */ /* 0x000fe600078e0a03 */
[----:B------:R-:W-:Y:S01]  /*3d70*/  @!P0 IADD3 R15, PT, PT, R15, -R0, RZ ;  /* 0x800000000f0f8210 */ /* 0x000fe20007ffe0ff */
[----:B------:R-:W-:Y:S01]  /*3d80*/  @!P0 IMAD R0, R11, R14, R0 ;  /* 0x0000000e0b008224 */ /* 0x000fe200078e0200 */
[----:B------:R-:W-:Y:S01]  /*3d90*/  IADD3 R11, PT, PT, -R9, RZ, RZ ;  /* 0x000000ff090b7210 */ /* 0x000fe20007ffe1ff */
[----:B------:R-:W-:Y:S02]  /*3da0*/  IMAD R13, R2, R10, R13 ;  /* 0x0000000a020d7224 */ /* 0x000fe400078e020d */
[----:B------:R-:W-:Y:S02]  /*3db0*/  @!P0 IMAD R9, R15, R72, R3 ;  /* 0x000000480f098224 */ /* 0x000fe400078e0203 */
[----:B------:R-:W-:Y:S02]  /*3dc0*/  @!P0 IMAD.MOV.U32 R3, RZ, RZ, R0 ;  /* 0x000000ffff038224 */ /* 0x000fe400078e0000 */
[----:B------:R-:W-:Y:S02]  /*3dd0*/  IMAD R8, R6, R11, R8 ;  /* 0x0000000b06087224 */ /* 0x000fe400078e0208 */
[----:B------:R-:W-:Y:S02]  /*3de0*/  IMAD R13, R3, R2, R13 ;  /* 0x00000002030d7224 */ /* 0x000fe400078e020d */
[----:B------:R-:W-:Y:S02]  /*3df0*/  IMAD R8, R9, R6, R8 ;  /* 0x0000000609087224 */ /* 0x000fe400078e0208 */
.L_x_68:
[----:B------:R-:W-:Y:S05]  /*3e00*/  BRA.U UP1, `(.L_x_69) ;  /* 0x0000000101107547 */ /* 0x000fea000b800000 */
[----:B------:R-:W-:Y:S04]  /*3e10*/  MOV R0, UR6 ;  /* 0x0000000600007c02 */ /* 0x000fe80008000f00 */
[----:B------:R-:W-:Y:S04]  /*3e20*/  SHF.L.U32 R3, R0, 0x1f, RZ ;  /* 0x0000001f00037819 */ /* 0x000fe800000006ff */
[----:B------:R-:W2:Y:S02]  /*3e30*/  SYNCS.PHASECHK.TRANS64.TRYWAIT P0, [UR7+0x58], R3 ;  /* 0x00005803ff0075a7 */ /* 0x000ea40008001107 */
[----:B--2---:R-:W-:Y:S05]  /*3e40*/  @!P0 BRA `(.L_x_70) ;  /* 0x0000004800948947 */ /* 0x004fea0003800000 */
.L_x_69:
[----:B------:R-:W-:Y:S02]  /*3e50*/  R2UR UR19, R21 ;  /* 0x00000000151372ca */ /* 0x000fe400000e0000 */
[----:B------:R-:W-:Y:S02]  /*3e60*/  R2UR UR18, R20 ;  /* 0x00000000141272ca */ /* 0x000fe400000e0000 */
[----:B------:R-:W-:Y:S02]  /*3e70*/  ISETP.NE.U32.AND P2, PT, RZ, UR4, PT ;  /* 0x00000004ff007c0c */ /* 0x000fe4000bf45070 */
[----:B------:R-:W-:Y:S02]  /*3e80*/  SHF.L.U32 R12, R31, 0x1f, RZ ;  /* 0x0000001f1f0c7819 */ /* 0x000fe400000006ff */
[----:B------:R-:W-:Y:S05]  /*3e90*/  ISETP.NE.AND.EX P2, PT, RZ, UR5, PT, P2 ;  /* 0x00000005ff007c0c */ /* 0x000fea000bf45320 */
[----:B------:R-:W-:Y:S02]  /*3ea0*/  USHF.L.U32 UR19, UR19, 0x7, URZ ;  /* 0x0000000713137899 */ /* 0x000fe400080006ff */
[----:B------:R-:W-:Y:S01]  /*3eb0*/  USHF.L.U32 UR18, UR18, 0x7, URZ ;  /* 0x0000000712127899 */ /* 0x000fe200080006ff */
[----:B------:R-:W-:Y:S11]  /*3ec0*/  BRA.U !UP3, `(.L_x_71) ;  /* 0x000000010b347547 */ /* 0x000ff6000b800000 */
[----:B------:R-:W-:Y:S01]  /*3ed0*/  UPLOP3.LUT UP0, UPT, UPT, UPT, UP2, 0x80, 0x8 ;  /* 0x000000000008789c */ /* 0x000fe20003f0f020 */
[----:B--2---:R-:W-:Y:S02]  /*3ee0*/  HFMA2 R0, -RZ, RZ, 0, 5.9604644775390625e-08 ;  /* 0x00000001ff007431 */ /* 0x004fe400000001ff */
[----:B------:R-:W-:Y:S03]  /*3ef0*/  IMAD.MOV.U32 R151, RZ, RZ, 0x1 ;  /* 0x00000001ff977424 */ /* 0x000fe600078e00ff */
[----:B------:R-:W-:Y:S05]  /*3f00*/  PLOP3.LUT P0, PT, PT, PT, UP0, 0x80, 0x8 ;  /* 0x000000000008781c */ /* 0x000fea0003f0f008 */
[----:B------:R-:W2:Y:S01]  /*3f10*/  @UP0 LDCU.64 UR10, c[0x0][0x888] ;  /* 0x00011100ff0a07ac */ /* 0x000ea20008000a00 */
[----:B------:R-:W-:Y:S07]  /*3f20*/  @UP0 UIMAD UR8, UR36, UR4, URZ ;  /* 0x00000004240802a4 */ /* 0x000fee000f8e02ff */
[----:B------:R-:W-:Y:S01]  /*3f30*/  @!P0 PRMT R151, R0, 0x7610, R151 ;  /* 0x0000761000978816 */ /* 0x000fe20000000097 */
[----:B--2---:R-:W-:Y:S03]  /*3f40*/  @UP0 UIMAD.WIDE UR10, UR8, 0x4, UR10 ;  /* 0x00000004080a08a5 */ /* 0x004fe6000f8e020a */
[----:B------:R-:W2:Y:S03]  /*3f50*/  @!UP0 LDCU UR8, c[0x0][0x880] ;  /* 0x00011000ff0887ac */ /* 0x000ea60008000800 */
[----:B------:R-:W-:Y:S01]  /*3f60*/  IMAD.U32 R10, RZ, RZ, UR10 ;  /* 0x0000000aff0a7e24 */ /* 0x000fe2000f8e00ff */
[----:B------:R-:W-:Y:S05]  /*3f70*/  MOV R11, UR11 ;  /* 0x0000000b000b7c02 */ /* 0x000fea0008000f00 */
[----:B-----5:R3:W5:Y:S02]  /*3f80*/  @P0 LDG.E R82, desc[UR46][R10.64] ;  /* 0x0000002e0a520981 */ /* 0x020764000c1e1900 */
[----:B--23--:R-:W-:Y:S07]  /*3f90*/  @!P0 IMAD.U32 R82, RZ, RZ, UR8 ;  /* 0x00000008ff528e24 */ /* 0x00cfee000f8e00ff */
.L_x_71:
[----:B-----5:R-:W-:Y:S01]  /*3fa0*/  @!P2 ISETP.EQ.AND P0, PT, R82, RZ, PT ;  /* 0x000000ff5200a20c */ /* 0x020fe20003f02270 */
[----:B------:R-:W-:Y:S01]  /*3fb0*/  @!UPT UIADD3 URZ, UPT, UPT, URZ, URZ, URZ ;  /* 0x000000fffffff290 */ /* 0x000fe2000fffe0ff */
[----:B------:R-:W-:Y:S11]  /*3fc0*/  @!P2 BRA `(.L_x_72) ;  /* 0x000000000014a947 */ /* 0x000ff60003800000 */
[----:B------:R-:W-:Y:S02]  /*3fd0*/  LOP3.LUT P2, RZ, R151, 0xff, RZ, 0xc0, !PT ;  /* 0x000000ff97ff7812 */ /* 0x000fe4000784c0ff */
[----:B------:R-:W-:Y:S04]  /*3fe0*/  PLOP3.LUT P0, PT, PT, PT, UP0, 0x80, 0x8 ;  /* 0x000000000008781c */ /* 0x000fe80003f0f008 */
[----:B------:R-:W-:Y:S07]  /*3ff0*/  PLOP3.LUT P0, PT, P0, PT, PT, 0x8, 0x80 ;  /* 0x000000000080781c */ /* 0x000fee000070e170 */
[----:B------:R-:W-:Y:S11]  /*4000*/  @P2 ISETP.EQ.AND P0, PT, R82, RZ, PT ;  /* 0x000000ff5200220c */ /* 0x000ff60003f02270 */
[----:B------:R-:W-:Y:S02]  /*4010*/  @!UPT UIADD3 URZ, UPT, UPT, URZ, URZ, URZ ;  /* 0x000000fffffff290 */ /* 0x000fe4000fffe0ff */
.L_x_72:
[----:B------:R-:W3:Y:S01]  /*4020*/  SYNCS.PHASECHK.TRANS64.TRYWAIT P2, [UR7+0x40], R12 ;  /* 0x0000400cff0075a7 */ /* 0x000ee20008041107 */
[----:B------:R-:W-:Y:S04]  /*4030*/  ELECT P4, URZ, PT ;  /* 0x0000000000ff782f */ /* 0x000fe80003880000 */
[----:B------:R-:W-:Y:S11]  /*4040*/  PLOP3.LUT P4, PT, P0, P4, PT, 0xf2, 0x2f ;  /* 0x00000000002f781c */ /* 0x000ff60000789e72 */
[----:B------:R-:W-:Y:S02]  /*4050*/  @!UPT UIADD3 URZ, UPT, UPT, URZ, URZ, URZ ;  /* 0x000000fffffff290 */ /* 0x000fe4000fffe0ff */
[----:B-1----:R-:W-:Y:S05]  /*4060*/  @!P4 IADD3 R21, P0, PT, R32, 0x580, RZ ;  /* 0x000005802015c810 */ /* 0x002fea0007f1e0ff */
[----:B------:R-:W-:Y:S01]  /*4070*/  @!P4 IMAD.X R20, RZ, RZ, R33, P0 ;  /* 0x000000ffff14c224 */ /* 0x000fe200000e0621 */
[----:B---3--:R-:W-:Y:S07]  /*4080*/  @!P2 BRA `(.L_x_73) ;  /* 0x00000048001ca947 */ /* 0x008fee0003800000 */
.L_x_132:
[----:B------:R-:W3:Y:S01]  /*4090*/  LDC.64 R14, c[0x0][0xb10] ;  /* 0x0002c400ff0e7b82 */ /* 0x000ee20000000a00 */
[----:B------:R-:W-:Y:S01]  /*40a0*/  @!P4 R2UR UR8, R20 ;  /* 0x000000001408c2ca */ /* 0x000fe200000e0000 */
[----:B------:R-:W-:Y:S01]  /*40b0*/  VOTEU.ALL UP1, P4 ;  /* 0x0000000000ff7886 */ /* 0x000fe20002020000 */
[----:B------:R-:W-:Y:S01]  /*40c0*/  @!P4 R2UR UR9, R21 ;  /* 0x000000001509c2ca */ /* 0x000fe200000e0000 */
[----:B------:R-:W-:Y:S01]  /*40d0*/  UMOV UR10, 0x0 ;  /* 0x00000000000a7882 */ /* 0x000fe20000000000 */
[----:B------:R-:W-:Y:S03]  /*40e0*/  UMOV UR11, 0x10000000 ;  /* 0x10000000000b7882 */ /* 0x000fe60000000000 */
[----:B------:R-:W5:Y:S01]  /*40f0*/  LDC.64 R10, c[0x0][0xb18] ;  /* 0x0002c600ff0a7b82 */ /* 0x000f620000000a00 */
[----:B------:R-:W-:Y:S01]  /*4100*/  @!UP1 UIADD3 UR16, UPT, UPT, UR7, 0x200, URZ ;  /* 0x0000020007109890 */ /* 0x000fe2000fffe0ff */
[----:B------:R-:W-:Y:S01]  /*4110*/  @P3 SHF.R.U32.HI R28, RZ, 0x10, R25 ;  /* 0x00000010ff1c3819 */ /* 0x000fe20000011619 */
[----:B------:R-:W-:Y:S01]  /*4120*/  VOTEU.ALL UP1, P4 ;  /* 0x0000000000ff7886 */ /* 0x000fe20002020000 */
[----:B------:R-:W-:Y:S01]  /*4130*/  UMOV UR20, UR36 ;  /* 0x0000002400147c82 */ /* 0x000fe20008000000 */
[----:B------:R-:W-:Y:S03]  /*4140*/  VIADD R30, R30, 0x1 ;  /* 0x000000011e1e7836 */ /* 0x000fe60000000000 */
[----:B--2---:R-:W2:Y:S01]  /*4150*/  @!P1 LDC R0, c[0x0][0xb20] ;  /* 0x0002c800ff009b82 */ /* 0x004ea20000000800 */
[----:B------:R-:W-:Y:S01]  /*4160*/  IMAD.U32 R21, RZ, RZ, UR8 ;  /* 0x00000008ff157e24 */ /* 0x000fe2000f8e00ff */
[----:B------:R-:W-:Y:S06]  /*4170*/  UPRMT UR8, UR37, 0x654, UR17 ;  /* 0x0000065425087896 */ /* 0x000fec0008000011 */
[----:B-1----:R-:W1:Y:S01]  /*4180*/  @!P1 LDC R3, c[0x0][0xb0c] ;  /* 0x0002c300ff039b82 */ /* 0x002e620000000800 */
[----:B------:R-:W-:Y:S01]  /*4190*/  IMAD.U32 R20, RZ, RZ, UR9 ;  /* 0x00000009ff147e24 */ /* 0x000fe2000f8e00ff */
[----:B------:R-:W-:Y:S04]  /*41a0*/  @!P4 R2UR UR15, R21 ;  /* 0x00000000150fc2ca */ /* 0x000fe800000e0000 */
[----:B------:R-:W-:Y:S01]  /*41b0*/  @!P4 R2UR UR14, R20 ;  /* 0x00000000140ec2ca */ /* 0x000fe200000e0000 */
[----:B------:R-:W-:Y:S11]  /*41c0*/  @!P4 IMAD.MOV.U32 R20, RZ, RZ, 0x2000 ;  /* 0x00002000ff14c424 */ /* 0x000ff600078e00ff */
[----:B------:R-:W-:Y:S01]  /*41d0*/  @!UPT UIADD3 URZ, UPT, UPT, URZ, URZ, URZ ;  /* 0x000000fffffff290 */ /* 0x000fe2000fffe0ff */
[----:B------:R1:W-:Y:S01]  /*41e0*/  @!UP1 UTMALDG.3D [UR16], [UR14], desc[UR10] ;  /* 0x00000a100e0095b4 */ /* 0x0003e20008011000 */
[----:B------:R1:W-:Y:S02]  /*41f0*/  @!P4 SYNCS.ARRIVE.TRANS64.RED.A0TR RZ, [UR7+0x30], R20 ;  /* 0x00003014ffffc9a7 */ /* 0x0003e40008300407 */
[----:B-1----:R-:W-:Y:S01]  /*4200*/  @!P1 ISETP.NE.AND P2, PT, R3, 0x1, PT ;  /* 0x000000010300980c */ /* 0x002fe20003f45270 */
[C---:B---3--:R-:W-:Y:S01]  /*4210*/  @!P1 IMAD.HI.U32 R14, R13.reuse, R14, RZ ;  /* 0x0000000e0d0e9227 */ /* 0x048fe200078e00ff */
[----:B-----5:R-:W-:Y:S03]  /*4220*/  @!P1 ISETP.NE.AND P0, PT, R10, 0x1, PT ;  /* 0x000000010a00980c */ /* 0x020fe60003f05270 */
[C---:B------:R-:W-:Y:S01]  /*4230*/  @!P1 IMAD.HI.U32 R11, R8.reuse, R11, RZ ;  /* 0x0000000b080b9227 */ /* 0x040fe200078e00ff */
[----:B------:R-:W-:Y:S04]  /*4240*/  @!P1 SHF.R.U32.HI R14, RZ, R15, R14 ;  /* 0x0000000fff0e9219 */ /* 0x000fe8000001160e */
[----:B--2---:R-:W-:Y:S01]  /*4250*/  @!P1 SHF.R.U32.HI R9, RZ, R0, R11 ;  /* 0x00000000ff099219 */ /* 0x004fe2000001160b */
[----:B------:R-:W-:Y:S01]  /*4260*/  SYNCS.ARRIVE.TRANS64.RED.A1T0 RZ, [UR8], RZ ;  /* 0x000000ffffff79a7 */ /* 0x000fe20008100408 */
[----:B------:R-:W-:Y:S02]  /*4270*/  @!P1 SEL R14, R13, R14, !P2 ;  /* 0x0000000e0d0e9207 */ /* 0x000fe40005000000 */
[----:B------:R-:W-:Y:S01]  /*4280*/  @!P1 SEL R9, R8, R9, !P0 ;  /* 0x0000000908099207 */ /* 0x000fe20004000000 */
[----:B------:R-:W1:Y:S04]  /*4290*/  SYNCS.PHASECHK.TRANS64.TRYWAIT P5, [UR7+0x48], R12 ;  /* 0x0000480cff0075a7 */ /* 0x000e6800080a1107 */
[----:B------:R-:W-:Y:S02]  /*42a0*/  @!P1 IMAD.IADD R0, R9, 0x1, -R14 ;  /* 0x0000000109009824 */ /* 0x000fe400078e0a0e */
[----:B------:R-:W-:Y:S02]  /*42b0*/  @!P1 IMAD.IADD R9, R14, 0x1, -R9 ;  /* 0x000000010e099824 */ /* 0x000fe400078e0a09 */
[----:B------:R-:W-:Y:S02]  /*42c0*/  @!P1 IMAD R13, R0, R3, R13 ;  /* 0x00000003000d9224 */ /* 0x000fe400078e020d */
[----:B------:R-:W-:Y:S01]  /*42d0*/  @!P1 IMAD R8, R9, R10, R8 ;  /* 0x0000000a09089224 */ /* 0x000fe200078e0208 */
[----:B-1----:R-:W-:Y:S06]  /*42e0*/  @!P5 BRA `(.L_x_74) ;  /* 0x00000044009cd947 */ /* 0x002fec0003800000 */
.L_x_134:
[----:B-1----:R-:W-:Y:S01]  /*42f0*/  @!P4 IADD3 R3, P0, PT, R32, 0x580, RZ ;  /* 0x000005802003c810 */ /* 0x002fe20007f1e0ff */
[----:B------:R-:W-:Y:S01]  /*4300*/  VOTEU.ALL UP1, P4 ;  /* 0x0000000000ff7886 */ /* 0x000fe20002020000 */
[----:B------:R-:W-:Y:S01]  /*4310*/  UMOV UR20, 0x0 ;  /* 0x0000000000147882 */ /* 0x000fe20000000000 */
[----:B------:R-:W-:Y:S01]  /*4320*/  UMOV UR21, 0x10000000 ;  /* 0x1000000000157882 */ /* 0x000fe20000000000 */
[----:B------:R-:W-:Y:S01]  /*4330*/  @!P4 R2UR UR9, R3 ;  /* 0x000000000309c2ca */ /* 0x000fe200000e0000 */
[----:B------:R-:W-:Y:S01]  /*4340*/  @!P4 IMAD.X R0, RZ, RZ, R33, P0 ;  /* 0x000000ffff00c224 */ /* 0x000fe200000e0621 */
[----:B------:R-:W-:Y:S01]  /*4350*/  @!UP1 UIADD3 UR10, UPT, UPT, UR18, 0x40, URZ ;  /* 0x00000040120a9890 */ /* 0x000fe2000fffe0ff */
[----:B------:R-:W-:Y:S01]  /*4360*/  ISETP.NE.AND P0, PT, R30, 0x2, PT ;  /* 0x000000021e00780c */ /* 0x000fe20003f05270 */
[----:B------:R-:W-:Y:S01]  /*4370*/  UMOV UR11, UR19 ;  /* 0x00000013000b7c82 */ /* 0x000fe20008000000 */
[----:B------:R-:W-:Y:S01]  /*4380*/  UMOV UR12, UR36 ;  /* 0x00000024000c7c82 */ /* 0x000fe20008000000 */
[----:B------:R-:W-:Y:S01]  /*4390*/  @!P4 R2UR UR8, R0 ;  /* 0x000000000008c2ca */ /* 0x000fe200000e0000 */
[----:B------:R-:W-:Y:S01]  /*43a0*/  IMAD.IADD R20, R8, 0x1, R150 ;  /* 0x0000000108147824 */ /* 0x000fe200078e0296 */
[----:B------:R-:W-:Y:S01]  /*43b0*/  @P3 R2UR UR36, R28 ;  /* 0x000000001c2432ca */ /* 0x000fe200000e0000 */
[----:B------:R-:W-:Y:S01]  /*43c0*/  IMAD.IADD R21, R13, 0x1, R152 ;  /* 0x000000010d157824 */ /* 0x000fe200078e0298 */
[----:B------:R-:W-:Y:S02]  /*43d0*/  SEL R0, RZ, 0x1, P0 ;  /* 0x00000001ff007807 */ /* 0x000fe40000000000 */
[----:B------:R-:W-:Y:S01]  /*43e0*/  LOP3.LUT R31, R31, 0x1, RZ, 0x3c, !PT ;  /* 0x000000011f1f7812 */ /* 0x000fe200078e3cff */
[----:B------:R-:W-:Y:S01]  /*43f0*/  IMAD.U32 R10, RZ, RZ, UR9 ;  /* 0x00000009ff0a7e24 */ /* 0x000fe2000f8e00ff */
[----:B------:R-:W-:Y:S01]  /*4400*/  @!UP1 UIADD3 UR9, UPT, UPT, UR7, 0x38, URZ ;  /* 0x0000003807099890 */ /* 0x000fe2000fffe0ff */
[----:B------:R-:W-:Y:S02]  /*4410*/  LOP3.LUT R29, R29, R0, RZ, 0x3c, !PT ;  /* 0x000000001d1d7212 */ /* 0x000fe400078e3cff */
[----:B------:R-:W-:Y:S02]  /*4420*/  SEL R30, R30, RZ, P0 ;  /* 0x000000ff1e1e7207 */ /* 0x000fe40000000000 */
[----:B------:R-:W-:Y:S01]  /*4430*/  IMAD.U32 R11, RZ, RZ, UR8 ;  /* 0x00000008ff0b7e24 */ /* 0x000fe2000f8e00ff */
[----:B------:R-:W-:Y:S01]  /*4440*/  @!P4 R2UR UR14, R10 ;  /* 0x000000000a0ec2ca */ /* 0x000fe200000e0000 */
[----:B------:R-:W-:Y:S01]  /*4450*/  @!UP1 UIADD3 UR8, UPT, UPT, UR7, 0x2200, URZ ;  /* 0x0000220007089890 */ /* 0x000fe2000fffe0ff */
[----:B------:R-:W-:Y:S02]  /*4460*/  VOTEU.ALL UP1, P4 ;  /* 0x0000000000ff7886 */ /* 0x000fe40002020000 */
[----:B------:R-:W-:Y:S11]  /*4470*/  @!P4 R2UR UR15, R11 ;  /* 0x000000000b0fc2ca */ /* 0x000ff600000e0000 */
[----:B------:R-:W-:Y:S02]  /*4480*/  @!UPT UIADD3 URZ, UPT, UPT, URZ, URZ, URZ ;  /* 0x000000fffffff290 */ /* 0x000fe4000fffe0ff */
[----:B------:R2:W-:Y:S01]  /*4490*/  @!UP1 UTMALDG.3D [UR8], [UR14], desc[UR20] ;  /* 0x000014080e0095b4 */ /* 0x0005e20008011000 */
[----:B------:R2:W-:Y:S01]  /*44a0*/  @!P4 SYNCS.ARRIVE.TRANS64.RED.A0TR RZ, [UR7+0x38], R23 ;  /* 0x00003817ffffc9a7 */ /* 0x0005e20008300407 */
[----:B------:R-:W-:Y:S01]  /*44b0*/  UPLOP3.LUT UP1, UPT, UPT, UPT, UPT, 0x80, 0x8 ;  /* 0x000000000008789c */ /* 0x000fe20003f2f070 */
[----:B------:R-:W-:Y:S01]  /*44c0*/  SYNCS.ARRIVE.TRANS64.RED.A1T0 RZ, [UR13], RZ ;  /* 0x000000ffffff79a7 */ /* 0x000fe2000810040d */
[----:B------:R-:W-:Y:S09]  /*44d0*/  @P3 BRA `(.L_x_75) ;  /* 0xfffffff400503947 */ /* 0x000ff2000383ffff */
[----:B------:R-:W-:-:S04]  /*44e0*/  SHF.L.U32 R3, R31, 0x1f, RZ ;  /* 0x0000001f1f037819 */ /* 0x000fc800000006ff */
[----:B------:R-:W1:Y:S02]  /*44f0*/  SYNCS.PHASECHK.TRANS64.TRYWAIT P0, [UR7+0x40], R3 ;  /* 0x00004003ff0075a7 */ /* 0x000e640008001107 */
[----:B-1----:R-:W-:Y:S05]  /*4500*/  @!P0 BRA `(.L_x_76) ;  /* 0x00000044002c8947 */ /* 0x002fea0003800000 */
.L_x_136:
[----:B-1----:R-:W-:-:S07]  /*4510*/  MOV R0, UR7 ;  /* 0x0000000700007c02 */ /* 0x002fce0008000f00 */
.L_x_77:
[----:B-1----:R-:W-:-:S04]  /*4520*/  SHF.L.U32 R3, R31, 0x1f, RZ ;  /* 0x0000001f1f037819 */ /* 0x002fc800000006ff */
[----:B------:R1:W3:Y:S03]  /*4530*/  SYNCS.PHASECHK.TRANS64.TRYWAIT P0, [R0+URZ+0x48], R3 ;  /* 0x00004803000075a7 */ /* 0x0002e600080011ff */
[----:B---3--:R-:W-:Y:S05]  /*4540*/  @!P0 NANOSLEEP.SYNCS 0x989680 ;  /* 0x009896800000895d */ /* 0x008fea0003900000 */
[----:B------:R-:W3:Y:S02]  /*4550*/  @!P0 SYNCS.PHASECHK.TRANS64 P0, [R0+URZ+0x48], R3 ;  /* 0x00004803000085a7 */ /* 0x000ee400080010ff */
[----:B--23--:R-:W-:Y:S05]  /*4560*/  @P0 EXIT ;  /* 0x000000000000094d */ /* 0x00cfea0003800000 */
[----:B------:R-:W-:Y:S05]  /*4570*/  BRA `(.L_x_77) ;  /* 0xfffffffc00e87947 */ /* 0x000fea000383ffff */
.L_x_66:
[----:B------:R-:W-:-:S06]  /*4580*/  UISETP.GE.AND UP1, UPT, UR8, 0x4, UPT ;  /* 0x000000040800788c */ /* 0x000fcc000bf26270 */
[----:B------:R-:W-:-:S13]  /*4590*/  PLOP3.LUT P0, PT, PT, PT, UP1, 0x80, 0x8 ;  /* 0x000000000008781c */ /* 0x000fda0003f0f018 */
[----:B------:R-:W-:Y:S05]  /*45a0*/  @!P0 EXIT ;  /* 0x000000000000894d */ /* 0x000fea0003800000 */
[----:B------:R-:W-:Y:S01]  /*45b0*/  BAR.SYNC.DEFER_BLOCKING 0x6, 0xa0 ;  /* 0x0182800000007b1d */ /* 0x000fe20000010000 */
[C---:B------:R-:W-:Y:S01]  /*45c0*/  IMAD.U32 R79, R167.reuse, 0x10000, RZ ;  /* 0x00010000a74f7824 */ /* 0x040fe200078e00ff */
[C---:B------:R-:W-:Y:S01]  /*45d0*/  R2P PR, R167.reuse, 0x6 ;  /* 0x00000006a7007804 */ /* 0x040fe20000000000 */
[----:B------:R-:W-:Y:S01]  /*45e0*/  IMAD.SHL.U32 R2, R167, 0x40, RZ ;  /* 0x00000040a7027824 */ /* 0x000fe200078e00ff */
[----:B------:R-:W-:Y:S01]  /*45f0*/  CS2R R160, SRZ ;  /* 0x0000000000a07805 */ /* 0x000fe2000001ff00 */
[----:B------:R-:W-:Y:S01]  /*4600*/  IMAD.MOV.U32 R164, RZ, RZ, 0x20 ;  /* 0x00000020ffa47424 */ /* 0x000fe200078e00ff */
[----:B------:R-:W-:Y:S02]  /*4610*/  UMOV UR49, 0x400 ;  /* 0x0000040000317882 */ /* 0x000fe40000000000 */
[----:B------:R-:W1:Y:S01]  /*4620*/  LDC R157, c[0x0][0x370] ;  /* 0x0000dc00ff9d7b82 */ /* 0x000e620000000800 */
[----:B------:R-:W-:Y:S01]  /*4630*/  ULEA UR49, UR37, UR49, 0x18 ;  /* 0x0000003125317291 */ /* 0x000fe2000f8ec0ff */
[----:B------:R-:W-:Y:S01]  /*4640*/  LOP3.LUT R79, R79, 0x600000, RZ, 0xc0, !PT ;  /* 0x006000004f4f7812 */ /* 0x000fe200078ec0ff */
[----:B------:R-:W-:Y:S01]  /*4650*/  IMAD.SHL.U32 R153, R167, 0x8, RZ ;  /* 0x00000008a7997824 */ /* 0x000fe200078e00ff */
[----:B------:R-:W-:Y:S01]  /*4660*/  LOP3.LUT R4, R2, 0x180, RZ, 0xc0, !PT ;  /* 0x0000018002047812 */ /* 0x000fe200078ec0ff */
[----:B------:R-:W-:Y:S01]  /*4670*/  IMAD.MOV.U32 R165, RZ, RZ, 0x10 ;  /* 0x00000010ffa57424 */ /* 0x000fe200078e00ff */
[----:B------:R-:W-:Y:S01]  /*4680*/  SEL R164, R164, 0xffffffe0, !P2 ;  /* 0xffffffe0a4a47807 */ /* 0x000fe20005000000 */
[----:B------:R-:W-:Y:S01]  /*4690*/  UIADD3 UR4, UPT, UPT, UR49, 0x4200, URZ ;  /* 0x0000420031047890 */ /* 0x000fe2000fffe0ff */
[----:B------:R-:W2:Y:S01]  /*46a0*/  LDC R74, c[0x0][0xb0c] ;  /* 0x0002c300ff4a7b82 */ /* 0x000ea20000000800 */
[----:B------:R-:W-:Y:S01]  /*46b0*/  LOP3.LUT R153, R4, 0x30, R153, 0xf8, !PT ;  /* 0x0000003004997812 */ /* 0x000fe200078ef899 */
[----:B------:R-:W-:Y:S01]  /*46c0*/  IMAD.MOV.U32 R76, RZ, RZ, RZ ;  /* 0x000000ffff4c7224 */ /* 0x000fe200078e00ff */
[----:B------:R-:W-:Y:S01]  /*46d0*/  SEL R165, R165, 0xfffffff0, !P1 ;  /* 0xfffffff0a5a57807 */ /* 0x000fe20004800000 */
[----:B------:R-:W-:Y:S01]  /*46e0*/  IMAD.MOV.U32 R162, RZ, RZ, RZ ;  /* 0x000000ffffa27224 */ /* 0x000fe200078e00ff */
[----:B------:R-:W-:Y:S01]  /*46f0*/  LOP3.LUT R153, R153, 0x1e40, R2, 0xf8, !PT ;  /* 0x00001e4099997812 */ /* 0x000fe200078ef802 */
[----:B------:R-:W-:Y:S01]  /*4700*/  IMAD.MOV.U32 R169, RZ, RZ, RZ ;  /* 0x000000ffffa97224 */ /* 0x000fe200078e00ff */
[----:B------:R-:W-:Y:S01]  /*4710*/  LOP3.LUT R167, R167, 0x60, RZ, 0xc0, !PT ;  /* 0x00000060a7a77812 */ /* 0x000fe200078ec0ff */
[----:B------:R-:W4:Y:S01]  /*4720*/  LDC R155, c[0x0][0xb20] ;  /* 0x0002c800ff9b7b82 */ /* 0x000f220000000800 */
[----:B------:R-:W3:Y:S01]  /*4730*/  LDS R0, [UR49+0x110] ;  /* 0x00011031ff007984 */ /* 0x000ee20008000800 */
[----:B------:R-:W-:Y:S01]  /*4740*/  IMAD.MOV.U32 R159, RZ, RZ, RZ ;  /* 0x000000ffff9f7224 */ /* 0x000fe200078e00ff */
[----:B------:R-:W1:Y:S01]  /*4750*/  LDCU.64 UR52, c[0x0][0x348] ;  /* 0x00006900ff3477ac */ /* 0x000e620008000a00 */
[----:B------:R-:W-:Y:S01]  /*4760*/  IMAD.U32 R166, RZ, RZ, UR4 ;  /* 0x00000004ffa67e24 */ /* 0x000fe2000f8e00ff */
[----:B------:R-:W1:Y:S03]  /*4770*/  LDCU.64 UR38, c[0x0][0x888] ;  /* 0x00011100ff2677ac */ /* 0x000e660008000a00 */
[----:B------:R-:W1:Y:S01]  /*4780*/  LDC R73, c[0x0][0xb30] ;  /* 0x0002cc00ff497b82 */ /* 0x000e620000000800 */
[----:B------:R-:W1:Y:S01]  /*4790*/  LDCU.64 UR44, c[0x0][0x890] ;  /* 0x00011200ff2c77ac */ /* 0x000e620008000a00 */
[----:B------:R-:W-:-:S06]  /*47a0*/  UIADD3 UR48, UPT, UPT, UR49, 0x200, URZ ;  /* 0x0000020031307890 */ /* 0x000fcc000fffe0ff */
[----:B------:R-:W1:Y:S08]  /*47b0*/  LDC.64 R148, c[0x0][0xb10] ;  /* 0x0002c400ff947b82 */ /* 0x000e700000000a00 */
[----:B------:R-:W1:Y:S08]  /*47c0*/  LDC.64 R70, c[0x0][0xb18] ;  /* 0x0002c600ff467b82 */ /* 0x000e700000000a00 */
[----:B------:R-:W1:Y:S08]  /*47d0*/  LDC.64 R68, c[0x0][0xb28] ;  /* 0x0002ca00ff447b82 */ /* 0x000e700000000a00 */
[----:B------:R-:W1:Y:S01]  /*47e0*/  LDC.64 R146, c[0x0][0x8b0] ;  /* 0x00022c00ff927b82 */ /* 0x000e620000000a00 */
[----:B---3--:R-:W-:Y:S01]  /*47f0*/  IMAD.IADD R79, R0, 0x1, R79 ;  /* 0x00000001004f7824 */ /* 0x008fe200078e024f */
[----:B------:R-:W-:-:S04]  /*4800*/  SHF.R.S32.HI R0, RZ, 0x4, R164 ;  /* 0x00000004ff007819 */ /* 0x000fc800000114a4 */
[----:B------:R-:W-:Y:S02]  /*4810*/  LEA.HI.SX32 R163, R165, R0, 0x1c ;  /* 0x00000000a5a37211 */ /* 0x000fe400078fe2ff */
[----:B------:R-:W3:Y:S08]  /*4820*/  LDC.64 R144, c[0x0][0x8a8] ;  /* 0x00022a00ff907b82 */ /* 0x000ef00000000a00 */
[----:B--2-4-:R-:W1:Y:S02]  /*4830*/  LDC R156, c[0x0][0x374] ;  /* 0x0000dd00ff9c7b82 */ /* 0x014e640000000800 */
.L_x_103:
[----:B------:R-:W-:Y:S02]  /*4840*/  LEA R0, R169, UR49, 0x3 ;  /* 0x00000031a9007c11 */ /* 0x000fe4000f8e18ff */
[----:B------:R-:W-:Y:S02]  /*4850*/  SHF.L.U32 R3, R161, 0x1f, RZ ;  /* 0x0000001fa1037819 */ /* 0x000fe400000006ff */
[----:B-1----:R-:W-:Y:S02]  /*4860*/  LEA R16, R169, UR49, 0x4 ;  /* 0x00000031a9107c11 */ /* 0x002fe4000f8e20ff */
[----:B------:R-:W2:Y:S02]  /*4870*/  SYNCS.PHASECHK.TRANS64.TRYWAIT P0, [R0+URZ+0x60], R3 ;  /* 0x00006003000075a7 */ /* 0x000ea400080011ff */
[----:B--2---:R-:W-:Y:S05]  /*4880*/  @!P0 BRA `(.L_x_78) ;  /* 0x0000004000648947 */ /* 0x004fea0003800000 */
.L_x_137:
[----:B------:R-:W4:Y:S01]  /*4890*/  LDC.64 R12, c[0x0][0xb10] ;  /* 0x0002c400ff0c7b82 */ /* 0x000f220000000a00 */
[----:B------:R-:W3:Y:S01]  /*48a0*/  LDS.128 R16, [R16+0xf0] ;  /* 0x0000f00010107984 */ /* 0x000ee20000000c00 */
[----:B-1----:R-:W-:Y:S01]  /*48b0*/  ISETP.NE.AND P1, PT, R73, 0x1, PT ;  /* 0x000000014900780c */ /* 0x002fe20003f25270 */
[----:B--2---:R-:W-:Y:S01]  /*48c0*/  VIADD R0, R0, 0x70 ;  /* 0x0000007000007836 */ /* 0x004fe20000000000 */
[----:B------:R-:W-:Y:S04]  /*48d0*/  ISETP.GE.AND P0, PT, R72, 0x1, PT ;  /* 0x000000014800780c */ /* 0x000fe80003f06270 */
[----:B------:R-:W1:Y:S01]  /*48e0*/  LDC.64 R10, c[0x0][0xb18] ;  /* 0x0002c600ff0a7b82 */ /* 0x000e620000000a00 */
[----:B------:R-:W-:Y:S01]  /*48f0*/  PRMT R0, RZ, 0x654, R0 ;  /* 0x00000654ff007816 */ /* 0x000fe20000000000 */
[----:B------:R-:W-:Y:S01]  /*4900*/  @!PT LDS RZ, [RZ] ;  /* 0x00000000fffff984 */ /* 0x000fe20000000800 */
[----:B------:R-:W-:Y:S01]  /*4910*/  @!PT LDS RZ, [RZ] ;  /* 0x00000000fffff984 */ /* 0x000fe20000000800 */
[----:B------:R-:W-:Y:S01]  /*4920*/  @!PT LDS RZ, [RZ] ;  /* 0x00000000fffff984 */ /* 0x000fe20000000800 */
[----:B------:R-:W-:Y:S01]  /*4930*/  @!PT LDS RZ, [RZ] ;  /* 0x00000000fffff984 */ /* 0x000fe20000000800 */
[----:B------:R2:W-:Y:S06]  /*4940*/  MEMBAR.ALL.CTA ;  /* 0x0000000000007992 */ /* 0x0005ec0000008000 */
[----:B--2---:R-:W2:Y:S01]  /*4950*/  FENCE.VIEW.ASYNC.S ;  /* 0x00000000000073c6 */ /* 0x004ea20000000000 */
[----:B------:R-:W1:Y:S08]  /*4960*/  @!P1 LDC R14, c[0x0][0xb20] ;  /* 0x0002c800ff0e9b82 */ /* 0x000e700000000800 */
[----:B------:R-:W1:Y:S01]  /*4970*/  @!P1 LDC R9, c[0x0][0xb0c] ;  /* 0x0002c300ff099b82 */ /* 0x000e620000000800 */
[----:B--2---:R2:W-:Y:S01]  /*4980*/  SYNCS.ARRIVE.TRANS64.RED.A1T0 RZ, [R0+URZ], RZ ;  /* 0x000000ff00ff79a7 */ /* 0x0045e200081004ff */
[----:B---3--:R-:W-:Y:S04]  /*4990*/  LOP3.LUT P4, RZ, R18, 0x1, RZ, 0xc0, !PT ;  /* 0x0000000112ff7812 */ /* 0x008fe8000788c0ff */
[----:B------:R-:W-:Y:S09]  /*49a0*/  P2R R168, PR, RZ, 0x10 ;  /* 0x00000010ffa87803 */ /* 0x000ff20000000000 */
[----:B------:R-:W-:Y:S02]  /*49b0*/  @P4 MOV R77, R16 ;  /* 0x00000010004d4202 */ /* 0x000fe40000000f00 */
[----:B------:R-:W-:Y:S01]  /*49c0*/  @P4 LOP3.LUT R75, R17, 0xffff, RZ, 0xc0, !PT ;  /* 0x0000ffff114b4812 */ /* 0x000fe200078ec0ff */
[----:B--2-4-:R-:W-:Y:S06]  /*49d0*/  @!P0 BRA `(.L_x_79) ;  /* 0x0000000000a48947 */ /* 0x014fec0003800000 */
[----:B------:R-:W-:Y:S01]  /*49e0*/  IMAD.HI.U32 R24, R156, R71, RZ ;  /* 0x000000479c187227 */ /* 0x000fe200078e00ff */
[----:B------:R-:W-:Y:S02]  /*49f0*/  ISETP.NE.AND P0, PT, R70, 0x1, PT ;  /* 0x000000014600780c */ /* 0x000fe40003f05270 */
[----:B------:R-:W-:Y:S01]  /*4a00*/  ISETP.NE.AND P2, PT, R72, 0x1, PT ;  /* 0x000000014800780c */ /* 0x000fe20003f45270 */
[-C--:B------:R-:W-:Y:S01]  /*4a10*/  IMAD.HI.U32 R22, R157, R148.reuse, RZ ;  /* 0x000000949d167227 */ /* 0x080fe200078e00ff */
[----:B------:R-:W-:Y:S02]  /*4a20*/  SHF.R.U32.HI R23, RZ, R155, R24 ;  /* 0x0000009bff177219 */ /* 0x000fe40000011618 */
[----:B------:R-:W-:Y:S01]  /*4a30*/  ISETP.NE.AND P3, PT, R74, 0x1, PT ;  /* 0x000000014a00780c */ /* 0x000fe20003f65270 */
[----:B------:R-:W-:Y:S01]  /*4a40*/  IMAD.HI.U32 R28, R75, R71, RZ ;  /* 0x000000474b1c7227 */ /* 0x000fe200078e00ff */
[----:B------:R-:W-:Y:S02]  /*4a50*/  SHF.R.U32.HI R22, RZ, R149, R22 ;  /* 0x00000095ff167219 */ /* 0x000fe40000011616 */
[----:B------:R-:W-:Y:S01]  /*4a60*/  SEL R3, R156, R23, !P0 ;  /* 0x000000179c037207 */ /* 0x000fe20004000000 */
[----:B------:R-:W-:Y:S01]  /*4a70*/  IMAD.HI.U32 R26, R77, R148, RZ ;  /* 0x000000944d1a7227 */ /* 0x000fe200078e00ff */
[----:B------:R-:W-:Y:S03]  /*4a80*/  SEL R7, R157, R22, !P3 ;  /* 0x000000169d077207 */ /* 0x000fe60005800000 */
[-C--:B------:R-:W-:Y:S01]  /*4a90*/  IMAD.HI.U32 R22, R3, R68.reuse, RZ ;  /* 0x0000004403167227 */ /* 0x080fe200078e00ff */
[----:B------:R-:W-:Y:S03]  /*4aa0*/  SHF.R.U32.HI R26, RZ, R149, R26 ;  /* 0x00000095ff1a7219 */ /* 0x000fe6000001161a */
[----:B------:R-:W-:Y:S01]  /*4ab0*/  IMAD.HI.U32 R24, R7, R68, RZ ;  /* 0x0000004407187227 */ /* 0x000fe200078e00ff */
[----:B------:R-:W-:Y:S02]  /*4ac0*/  @P2 SHF.R.U32.HI R3, RZ, R69, R22 ;  /* 0x00000045ff032219 */ /* 0x000fe40000011616 */
[----:B------:R-:W-:Y:S02]  /*4ad0*/  SHF.R.U32.HI R22, RZ, R155, R28 ;  /* 0x0000009bff167219 */ /* 0x000fe4000001161c */
[----:B------:R-:W-:Y:S01]  /*4ae0*/  @P2 SHF.R.U32.HI R7, RZ, R69, R24 ;  /* 0x00000045ff072219 */ /* 0x000fe20000011618 */
[C---:B------:R-:W-:Y:S01]  /*4af0*/  IMAD R2, R72.reuse, R3, RZ ;  /* 0x0000000348027224 */ /* 0x040fe200078e02ff */
[----:B------:R-:W-:Y:S02]  /*4b00*/  SEL R5, R75, R22, !P0 ;  /* 0x000000164b057207 */ /* 0x000fe40004000000 */
[----:B------:R-:W-:Y:S01]  /*4b10*/  SEL R3, R77, R26, !P3 ;  /* 0x0000001a4d037207 */ /* 0x000fe20005800000 */
[----:B------:R-:W-:Y:S01]  /*4b20*/  IMAD R4, R72, R7, RZ ;  /* 0x0000000748047224 */ /* 0x000fe200078e02ff */
[C---:B------:R-:W-:Y:S01]  /*4b30*/  ISETP.GE.AND P0, PT, R5.reuse, R2, PT ;  /* 0x000000020500720c */ /* 0x040fe20003f06270 */
[----:B------:R-:W-:Y:S03]  /*4b40*/  IMAD.HI.U32 R6, R5, R68, RZ ;  /* 0x0000004405067227 */ /* 0x000fe600078e00ff */
[----:B------:R-:W-:Y:S01]  /*4b50*/  ISETP.GE.OR P0, PT, R3, R4, P0 ;  /* 0x000000040300720c */ /* 0x000fe20000706670 */
[----:B------:R-:W-:Y:S01]  /*4b60*/  IMAD.MOV R4, RZ, RZ, -R3 ;  /* 0x000000ffff047224 */ /* 0x000fe200078e0a03 */
[-C--:B------:R-:W-:Y:S03]  /*4b70*/  SHF.R.U32.HI R6, RZ, R69.reuse, R6 ;  /* 0x00000045ff067219 */ /* 0x080fe60000011606 */
[----:B------:R-:W-:Y:S01]  /*4b80*/  IMAD R77, R74, R4, R77 ;  /* 0x000000044a4d7224 */ /* 0x000fe200078e024d */
[----:B------:R-:W-:Y:S05]  /*4b90*/  SEL R15, R5, R6, !P2 ;  /* 0x00000006050f7207 */ /* 0x000fea0005000000 */
[----:B------:R-:W-:Y:S02]  /*4ba0*/  IMAD.MOV R6, RZ, RZ, -R15 ;  /* 0x000000ffff067224 */ /* 0x000fe400078e0a0f */
[C---:B------:R-:W-:Y:S04]  /*4bb0*/  @!P0 IMAD.HI.U32 R2, R3.reuse, R68, RZ ;  /* 0x0000004403028227 */ /* 0x040fe800078e00ff */
[----:B------:R-:W-:Y:S01]  /*4bc0*/  IMAD R6, R72, R6, R5 ;  /* 0x0000000648067224 */ /* 0x000fe200078e0205 */
[----:B------:R-:W-:Y:S04]  /*4bd0*/  @!P0 SHF.R.U32.HI R2, RZ, R69, R2 ;  /* 0x00000045ff028219 */ /* 0x000fe80000011602 */
[----:B------:R-:W-:Y:S02]  /*4be0*/  @!P0 SEL R0, R3, R2, !P2 ;  /* 0x0000000203008207 */ /* 0x000fe40005000000 */
[----:B------:R-:W-:Y:S02]  /*4bf0*/  IADD3 R2, PT, PT, -R5, RZ, RZ ;  /* 0x000000ff05027210 */ /* 0x000fe40007ffe1ff */
[----:B------:R-:W-:Y:S01]  /*4c00*/  @!P0 IADD3 R8, PT, PT, R15, -R0, RZ ;  /* 0x800000000f088210 */ /* 0x000fe20007ffe0ff */
[----:B------:R-:W-:Y:S02]  /*4c10*/  @!P0 IMAD R0, R7, R6, R0 ;  /* 0x0000000607008224 */ /* 0x000fe400078e0200 */
[----:B------:R-:W-:Y:S02]  /*4c20*/  IMAD R75, R70, R2, R75 ;  /* 0x00000002464b7224 */ /* 0x000fe400078e024b */
[----:B------:R-:W-:Y:S02]  /*4c30*/  @!P0 IMAD R5, R8, R72, R3 ;  /* 0x0000004808058224 */ /* 0x000fe400078e0203 */
[----:B------:R-:W-:Y:S04]  /*4c40*/  @!P0 IMAD.MOV.U32 R3, RZ, RZ, R0 ;  /* 0x000000ffff038224 */ /* 0x000fe800078e0000 */
[----:B------:R-:W-:Y:S02]  /*4c50*/  IMAD R77, R3, R74, R77 ;  /* 0x0000004a034d7224 */ /* 0x000fe400078e024d */
[----:B------:R-:W-:Y:S07]  /*4c60*/  IMAD R75, R5, R70, R75 ;  /* 0x00000046054b7224 */ /* 0x000fee00078e024b */
.L_x_79:
[----:B-1----:R-:W-:Y:S01]  /*4c70*/  @!P1 ISETP.NE.AND P0, PT, R10, 0x1, PT ;  /* 0x000000010a00980c */ /* 0x002fe20003f05270 */
[----:B------:R-:W-:Y:S01]  /*4c80*/  @!P1 IMAD.HI.U32 R0, R77, R12, RZ ;  /* 0x0000000c4d009227 */ /* 0x000fe200078e00ff */
[----:B------:R-:W-:Y:S01]  /*4c90*/  @!P1 ISETP.NE.AND P2, PT, R9, 0x1, PT ;  /* 0x000000010900980c */ /* 0x000fe20003f45270 */
[----:B------:R-:W-:Y:S01]  /*4ca0*/  ULOP3.LUT UP0, URZ, UR48, 0x1b0, URZ, 0xc0, !UPT ;  /* 0x000001b030ff7892 */ /* 0x000fe2000f80c0ff */
[----:B------:R-:W-:Y:S01]  /*4cb0*/  R2UR UR42, R21 ;  /* 0x00000000152a72ca */ /* 0x000fe200000e0000 */
[----:B------:R-:W-:Y:S01]  /*4cc0*/  @!P1 IMAD.HI.U32 R3, R75, R11, RZ ;  /* 0x0000000b4b039227 */ /* 0x000fe200078e00ff */
[----:B------:R-:W-:Y:S02]  /*4cd0*/  @!P1 SHF.R.U32.HI R0, RZ, R13, R0 ;  /* 0x0000000dff009219 */ /* 0x000fe40000011600 */
[----:B------:R-:W-:Y:S01]  /*4ce0*/  R2UR UR41, R20 ;  /* 0x00000000142972ca */ /* 0x000fe200000e0000 */
[----:B------:R-:W-:Y:S01]  /*4cf0*/  VIADD R169, R169, 0x1 ;  /* 0x00000001a9a97836 */ /* 0x000fe20000000000 */
[----:B------:R-:W-:Y:S02]  /*4d00*/  @!P1 SHF.R.U32.HI R2, RZ, R14, R3 ;  /* 0x0000000eff029219 */ /* 0x000fe40000011603 */
[----:B------:R-:W-:Y:S02]  /*4d10*/  @!P1 SEL R3, R77, R0, !P2 ;  /* 0x000000004d039207 */ /* 0x000fe40005000000 */
[----:B------:R-:W-:Y:S02]  /*4d20*/  @!P1 SEL R2, R75, R2, !P0 ;  /* 0x000000024b029207 */ /* 0x000fe40004000000 */
[----:B------:R-:W-:Y:S01]  /*4d30*/  @P4 SHF.R.U32.HI R158, RZ, 0x10, R17 ;  /* 0x00000010ff9e4819 */ /* 0x000fe20000011611 */
[----:B------:R-:W-:Y:S02]  /*4d40*/  USHF.L.U32 UR42, UR42, 0x7, URZ ;  /* 0x000000072a2a7899 */ /* 0x000fe400080006ff */
[----:B------:R-:W-:Y:S02]  /*4d50*/  @!P1 IMAD.IADD R0, R2, 0x1, -R3 ;  /* 0x0000000102009824 */ /* 0x000fe400078e0a03 */
[----:B------:R-:W-:Y:S01]  /*4d60*/  @!P1 IMAD.IADD R2, R3, 0x1, -R2 ;  /* 0x0000000103029824 */ /* 0x000fe200078e0a02 */
[----:B------:R-:W-:Y:S01]  /*4d70*/  USHF.L.U32 UR41, UR41, 0x7, URZ ;  /* 0x0000000729297899 */ /* 0x000fe200080006ff */
[----:B------:R-:W-:Y:S02]  /*4d80*/  @!P1 IMAD R77, R0, R9, R77 ;  /* 0x00000009004d9224 */ /* 0x000fe400078e024d */
[----:B------:R-:W-:Y:S01]  /*4d90*/  @!P1 IMAD R75, R2, R10, R75 ;  /* 0x0000000a024b9224 */ /* 0x000fe200078e024b */
[----:B------:R-:W-:Y:S08]  /*4da0*/  BRA.U !UP0, `(.L_x_80) ;  /* 0x0000000108407547 */ /* 0x000ff0000b800000 */
[----:B------:R-:W1:Y:S01]  /*4db0*/  LDCU.64 UR8, c[0x4][0x80] ;  /* 0x01001000ff0877ac */ /* 0x000e620008000a00 */
[----:B------:R-:W-:Y:S01]  /*4dc0*/  MOV R3, 0x0 ;  /* 0x0000000000037802 */ /* 0x000fe20000000f00 */
[----:B------:R-:W-:Y:S02]  /*4dd0*/  HFMA2 R12, -RZ, RZ, 0, 5.9604644775390625e-08 ;  /* 0x00000001ff0c7431 */ /* 0x000fe400000001ff */
[----:B------:R-:W-:Y:S02]  /*4de0*/  IMAD.MOV.U32 R8, RZ, RZ, 0x70 ;  /* 0x00000070ff087424 */ /* 0x000fe400078e00ff */
[----:B------:R-:W-:Y:S01]  /*4df0*/  IMAD.MOV.U32 R13, RZ, RZ, RZ ;  /* 0x000000ffff0d7224 */ /* 0x000fe200078e00ff */
[----:B------:R-:W2:Y:S01]  /*4e00*/  LDCU.64 UR6, c[0x4][0x88] ;  /* 0x01001100ff0677ac */ /* 0x000ea20008000a00 */
[----:B------:R-:W3:Y:S01]  /*4e10*/  LDC.64 R2, c[0x4][R3] ;  /* 0x0100000003027b82 */ /* 0x000ee20000000a00 */
[----:B------:R-:W4:Y:S01]  /*4e20*/  LDCU.64 UR4, c[0x4][0x8] ;  /* 0x01000100ff0477ac */ /* 0x000f220008000a00 */
[----:B-1----:R-:W-:Y:S01]  /*4e30*/  MOV R5, UR9 ;  /* 0x0000000900057c02 */ /* 0x002fe20008000f00 */
[----:B------:R-:W-:Y:S01]  /*4e40*/  IMAD.U32 R4, RZ, RZ, UR8 ;  /* 0x00000008ff047e24 */ /* 0x000fe2000f8e00ff */
[----:B--2---:R-:W-:Y:S01]  /*4e50*/  MOV R7, UR7 ;  /* 0x0000000700077c02 */ /* 0x004fe20008000f00 */
[----:B------:R-:W-:Y:S01]  /*4e60*/  IMAD.U32 R6, RZ, RZ, UR6 ;  /* 0x00000006ff067e24 */ /* 0x000fe2000f8e00ff */
[----:B----4-:R-:W-:Y:S01]  /*4e70*/  MOV R11, UR5 ;  /* 0x00000005000b7c02 */ /* 0x010fe20008000f00 */
[----:B------:R-:W-:Y:S02]  /*4e80*/  IMAD.U32 R10, RZ, RZ, UR4 ;  /* 0x00000004ff0a7e24 */ /* 0x000fe4000f8e00ff */
[----:B------:R-:W-:Y:S07]  /*4e90*/  LEPC R20, `(.L_x_80) ;  /* 0x000000001014794e */ /* 0x000fee0000000000 */
[----:B---3-5:R-:W-:Y:S05]  /*4ea0*/  CALL.ABS.NOINC R2 ;  /* 0x0000000002007343 */ /* 0x028fea0003c00000 */
.L_x_80:
[----:B------:R-:W-:Y:S01]  /*4eb0*/  LOP3.LUT P0, RZ, R166, 0x1b0, RZ, 0xc0, !PT ;  /* 0x000001b0a6ff7812 */ /* 0x000fe2000780c0ff */
[----:B------:R-:W-:Y:S11]  /*4ec0*/  BSSY.RECONVERGENT B6, `(.L_x_81) ;  /* 0x0000013000067945 */ /* 0x000ff60003800200 */
[----:B------:R-:W-:Y:S01]  /*4ed0*/  @!UPT UIADD3 URZ, UPT, UPT, URZ, URZ, URZ ;  /* 0x000000fffffff290 */ /* 0x000fe2000fffe0ff */
[----:B------:R-:W-:Y:S05]  /*4ee0*/  @!P0 BRA `(.L_x_82) ;  /* 0x0000000000408947 */ /* 0x000fea0003800000 */
        /* <DEDUP_REMOVED lines=16> */
.L_x_82:
[----:B------:R-:W-:Y:S05]  /*4ff0*/  BSYNC.RECONVERGENT B6 ;  /* 0x0000000000067941 */ /* 0x000fea0003800200 */
.L_x_81:
[----:B------:R-:W-:Y:S01]  /*5000*/  ISETP.NE.U32.AND P4, PT, R146, RZ, PT ;  /* 0x000000ff9200720c */ /* 0x000fe20003f85070 */
[----:B------:R-:W-:Y:S01]  /*5010*/  UISETP.NE.AND UP2, UPT, UR50, URZ, UPT ;  /* 0x000000ff3200728c */ /* 0x000fe2000bf45270 */
[----:B------:R-:W-:Y:S01]  /*5020*/  ISETP.NE.U32.AND P2, PT, RZ, UR38, PT ;  /* 0x00000026ff007c0c */ /* 0x000fe2000bf45070 */
[----:B------:R-:W-:Y:S01]  /*5030*/  UISETP.NE.U32.AND UP1, UPT, UR44, URZ, UPT ;  /* 0x000000ff2c00728c */ /* 0x000fe2000bf25070 */
[----:B------:R-:W-:Y:S01]  /*5040*/  ISETP.NE.AND.EX P4, PT, R147, RZ, PT, P4 ;  /* 0x000000ff9300720c */ /* 0x000fe20003f85340 */
[----:B------:R-:W-:Y:S01]  /*5050*/  UPLOP3.LUT UP0, UPT, UPT, UPT, UPT, 0x40, 0x4 ;  /* 0x000000000004789c */ /* 0x000fe20003f0e870 */
[----:B------:R-:W-:Y:S01]  /*5060*/  ISETP.NE.AND.EX P2, PT, RZ, UR39, PT, P2 ;  /* 0x00000027ff007c0c */ /* 0x000fe2000bf45320 */
[----:B------:R-:W-:Y:S01]  /*5070*/  UISETP.NE.AND.EX UP1, UPT, UR45, URZ, UPT, UP1 ;  /* 0x000000ff2d00728c */ /* 0x000fe2000bf25310 */
[----:B------:R-:W-:Y:S04]  /*5080*/  PLOP3.LUT P1, PT, PT, PT, UP2, 0x80, 0x8 ;  /* 0x000000000008781c */ /* 0x000fe80003f2f028 */
[----:B------:R-:W-:Y:S06]  /*5090*/  @UP2 UPLOP3.LUT UP0, UPT, UPT, UPT, UP1, 0x80, 0x8 ;  /* 0x000000000008289c */ /* 0x000fec0003f0f010 */
[----:B------:R-:W-:Y:S01]  /*50a0*/  PLOP3.LUT P0, PT, PT, PT, UP0, 0x80, 0x8 ;  /* 0x000000000008781c */ /* 0x000fe20003f0f008 */
[----:B------:R-:W-:Y:S01]  /*50b0*/  @!UPT UIADD3 URZ, UPT, UPT, URZ, URZ, URZ ;  /* 0x000000fffffff290 */ /* 0x000fe2000fffe0ff */
[----:B------:R-:W-:Y:S11]  /*50c0*/  BRA.U !UP1, `(.L_x_83) ;  /* 0x0000000109387547 */ /* 0x000ff6000b800000 */
[----:B------:R-:W-:Y:S01]  /*50d0*/  UISETP.NE.U32.AND UP0, UPT, UR38, URZ, UPT ;  /* 0x000000ff2600728c */ /* 0x000fe2000bf05070 */
[----:B------:R-:W-:Y:S02]  /*50e0*/  HFMA2 R0, -RZ, RZ, 0, 5.9604644775390625e-08 ;  /* 0x00000001ff007431 */ /* 0x000fe400000001ff */
[----:B------:R-:W-:Y:S01]  /*50f0*/  IMAD.MOV.U32 R151, RZ, RZ, 0x1 ;  /* 0x00000001ff977424 */ /* 0x000fe200078e00ff */
[----:B------:R-:W-:Y:S06]  /*5100*/  UISETP.NE.AND.EX UP0, UPT, UR39, URZ, UPT, UP0 ;  /* 0x000000ff2700728c */ /* 0x000fec000bf05300 */
[----:B------:R-:W-:Y:S05]  /*5110*/  PLOP3.LUT P3, PT, PT, PT, UP0, 0x80, 0x8 ;  /* 0x000000000008781c */ /* 0x000fea0003f6f008 */
[----:B------:R-:W1:Y:S01]  /*5120*/  @UP0 LDCU.64 UR6, c[0x0][0x888] ;  /* 0x00011100ff0607ac */ /* 0x000e620008000a00 */
[----:B------:R-:W-:Y:S07]  /*5130*/  @UP0 UIMAD UR4, UR36, UR44, URZ ;  /* 0x0000002c240402a4 */ /* 0x000fee000f8e02ff */
[----:B------:R-:W-:Y:S01]  /*5140*/  @!P3 PRMT R151, R0, 0x7610, R151 ;  /* 0x000076100097b816 */ /* 0x000fe20000000097 */
[----:B-1----:R-:W-:Y:S03]  /*5150*/  @UP0 UIMAD.WIDE UR6, UR4, 0x4, UR6 ;  /* 0x00000004040608a5 */ /* 0x002fe6000f8e0206 */
[----:B------:R-:W1:Y:S03]  /*5160*/  @!UP0 LDCU UR4, c[0x0][0x880] ;  /* 0x00011000ff0487ac */ /* 0x000e660008000800 */
[----:B------:R-:W-:Y:S01]  /*5170*/  IMAD.U32 R2, RZ, RZ, UR6 ;  /* 0x00000006ff027e24 */ /* 0x000fe2000f8e00ff */
[----:B------:R-:W-:Y:S05]  /*5180*/  MOV R3, UR7 ;  /* 0x0000000700037c02 */ /* 0x000fea0008000f00 */
[----:B-----5:R2:W5:Y:S02]  /*5190*/  @P3 LDG.E R82, desc[UR46][R2.64] ;  /* 0x0000002e02523981 */ /* 0x020564000c1e1900 */
[----:B-12---:R-:W-:Y:S02]  /*51a0*/  @!P3 IMAD.U32 R82, RZ, RZ, UR4 ;  /* 0x00000004ff52be24 */ /* 0x006fe4000f8e00ff */
.L_x_83:
[----:B------:R-:W-:Y:S05]  /*51b0*/  @!P4 BRA `(.L_x_84) ;  /* 0x000000000020c947 */ /* 0x000fea0003800000 */
[----:B------:R-:W-:Y:S04]  /*51c0*/  ISETP.NE.U32.AND P3, PT, R144, RZ, PT ;  /* 0x000000ff9000720c */ /* 0x000fe80003f65070 */
[----:B------:R-:W-:Y:S11]  /*51d0*/  ISETP.NE.AND.EX P3, PT, R145, RZ, PT, P3 ;  /* 0x000000ff9100720c */ /* 0x000ff60003f65330 */
[----:B------:R-:W-:Y:S02]  /*51e0*/  @!UPT UIADD3 URZ, UPT, UPT, URZ, URZ, URZ ;  /* 0x000000fffffff290 */ /* 0x000fe4000fffe0ff */
[----:B------:R-:W1:Y:S01]  /*51f0*/  @P3 LDC.64 R2, c[0x0][0x8a8] ;  /* 0x00022a00ff023b82 */ /* 0x000e620000000a00 */
[----:B------:R-:W-:Y:S04]  /*5200*/  @P3 IMAD R0, R146, UR36, RZ ;  /* 0x0000002492003c24 */ /* 0x000fe8000f8e02ff */
[----:B-1----:R-:W-:Y:S05]  /*5210*/  @P3 IMAD.WIDE R2, R0, 0x4, R2 ;  /* 0x0000000400023825 */ /* 0x002fea00078e0202 */
[----:B-----5:R1:W5:Y:S02]  /*5220*/  @P3 LDG.E R78, desc[UR46][R2.64] ;  /* 0x0000002e024e3981 */ /* 0x020364000c1e1900 */
[----:B-1----:R-:W2:Y:S02]  /*5230*/  @!P3 LDC R78, c[0x0][0x8a0] ;  /* 0x00022800ff4ebb82 */ /* 0x002ea40000000800 */
.L_x_84:
[----:B-----5:R-:W-:Y:S01]  /*5240*/  ISETP.NE.AND P4, PT, R82, RZ, PT ;  /* 0x000000ff5200720c */ /* 0x020fe20003f85270 */
[----:B------:R-:W-:Y:S01]  /*5250*/  BSSY B1, `(.L_x_85) ;  /* 0x0000048000017945 */ /* 0x000fe20003800000 */
[----:B------:R-:W-:Y:S01]  /*5260*/  SEL R7, RZ, 0xffffffff, P2 ;  /* 0xffffffffff077807 */ /* 0x000fe20001000000 */
[----:B------:R-:W-:Y:S01]  /*5270*/  IMAD.MOV.U32 R117, RZ, RZ, 0x1 ;  /* 0x00000001ff757424 */ /* 0x000fe200078e00ff */
[----:B------:R-:W-:Y:S01]  /*5280*/  LOP3.LUT P3, RZ, R151, 0xff, RZ, 0xc0, !PT ;  /* 0x000000ff97ff7812 */ /* 0x000fe2000786c0ff */
[----:B------:R-:W-:Y:S01]  /*5290*/  IMAD R80, R76, 0x80, R79 ;  /* 0x000000804c507824 */ /* 0x000fe200078e024f */
[----:B------:R-:W-:Y:S02]  /*52a0*/  @P1 SEL R0, RZ, 0xffffffff, P4 ;  /* 0xffffffffff001807 */ /* 0x000fe40002000000 */
[----:B------:R-:W-:Y:S02]  /*52b0*/  CS2R R98, SRZ ;  /* 0x0000000000627805 */ /* 0x000fe4000001ff00 */
[----:B------:R-:W-:Y:S02]  /*52c0*/  LEA R3, R160, UR49, 0x3 ;  /* 0x00000031a0037c11 */ /* 0x000fe4000f8e18ff */
[----:B------:R-:W-:Y:S02]  /*52d0*/  CS2R R96, SRZ ;  /* 0x0000000000607805 */ /* 0x000fe4000001ff00 */
[----:B------:R-:W-:Y:S02]  /*52e0*/  @P0 SEL R0, R7, R0, !P3 ;  /* 0x0000000007000207 */ /* 0x000fe40005800000 */
[----:B------:R-:W-:Y:S02]  /*52f0*/  CS2R R94, SRZ ;  /* 0x00000000005e7805 */ /* 0x000fe4000001ff00 */
[----:B------:R-:W-:Y:S02]  /*5300*/  LEA R116, R76, UR49, 0x3 ;  /* 0x000000314c747c11 */ /* 0x000fe4000f8e18ff */
[----:B------:R-:W-:Y:S02]  /*5310*/  CS2R R92, SRZ ;  /* 0x00000000005c7805 */ /* 0x000fe4000001ff00 */
[----:B------:R-:W-:Y:S02]  /*5320*/  @P1 LOP3.LUT R0, R0, 0x1, RZ, 0xc0, !PT ;  /* 0x0000000100001812 */ /* 0x000fe400078ec0ff */
[----:B------:R-:W-:Y:S02]  /*5330*/  CS2R R90, SRZ ;  /* 0x00000000005a7805 */ /* 0x000fe4000001ff00 */
[----:B------:R-:W-:Y:S02]  /*5340*/  SHF.L.U32 R5, R162, 0x1f, RZ ;  /* 0x0000001fa2057819 */ /* 0x000fe400000006ff */
[----:B------:R-:W-:Y:S02]  /*5350*/  CS2R R88, SRZ ;  /* 0x0000000000587805 */ /* 0x000fe4000001ff00 */
[----:B------:R-:W-:Y:S02]  /*5360*/  ISETP.NE.U32.OR P6, PT, R0, 0x1, !P1 ;  /* 0x000000010000780c */ /* 0x000fe40004fc5470 */
[----:B------:R-:W-:Y:S02]  /*5370*/  CS2R R102, SRZ ;  /* 0x0000000000667805 */ /* 0x000fe4000001ff00 */
[----:B------:R-:W-:Y:S02]  /*5380*/  PLOP3.LUT P2, PT, PT, PT, UP1, 0x80, 0x8 ;  /* 0x000000000008781c */ /* 0x000fe40003f4f018 */
[----:B------:R-:W-:Y:S02]  /*5390*/  CS2R R100, SRZ ;  /* 0x0000000000647805 */ /* 0x000fe4000001ff00 */
[----:B------:R-:W-:Y:S02]  /*53a0*/  SEL R0, RZ, 0xffffffff, P4 ;  /* 0xffffffffff007807 */ /* 0x000fe40002000000 */
[----:B------:R-:W-:Y:S03]  /*53b0*/  P2R R104, PR, RZ, 0x40 ;  /* 0x00000040ff687803 */ /* 0x000fe60000000000 */
[----:B------:R-:W-:Y:S04]  /*53c0*/  @P6 SHF.L.U32 R2, R159, 0x1f, RZ ;  /* 0x0000001f9f026819 */ /* 0x000fe800000006ff */
[----:B------:R-:W-:Y:S01]  /*53d0*/  @P2 SEL R0, R7, R0, !P3 ;  /* 0x0000000007002207 */ /* 0x000fe20005800000 */
[----:B------:R-:W1:Y:S03]  /*53e0*/  @P6 SYNCS.PHASECHK.TRANS64.TRYWAIT P1, [R3+URZ+0x30], R2 ;  /* 0x00003002030065a7 */ /* 0x000e6600080211ff */
[----:B------:R-:W-:Y:S04]  /*53f0*/  LOP3.LUT R0, R0, 0x1, RZ, 0xc0, !PT ;  /* 0x0000000100007812 */ /* 0x000fe800078ec0ff */
[----:B------:R-:W-:Y:S04]  /*5400*/  ISETP.NE.U32.AND P5, PT, R0, 0x1, PT ;  /* 0x000000010000780c */ /* 0x000fe80003fa5070 */
[----:B------:R-:W-:Y:S01]  /*5410*/  P2R R118, PR, RZ, 0x20 ;  /* 0x00000020ff767803 */ /* 0x000fe20000000000 */
[----:B------:R3:W4:Y:S01]  /*5420*/  SYNCS.PHASECHK.TRANS64.TRYWAIT P0, [R116+URZ+0x80], R5 ;  /* 0x00008005740075a7 */ /* 0x00072200080011ff */
[----:B-1----:R-:W-:Y:S01]  /*5430*/  @P6 SEL R117, RZ, 0x1, !P1 ;  /* 0x00000001ff756807 */ /* 0x002fe20004800000 */
[----:B---3--:R-:W-:Y:S06]  /*5440*/  @!P6 BRA `(.L_x_86) ;  /* 0x0000000000a0e947 */ /* 0x008fec0003800000 */
[----:B------:R-:W-:Y:S01]  /*5450*/  @P5 IMAD R7, R160, 0x2000, R153 ;  /* 0x00002000a0075824 */ /* 0x000fe200078e0299 */
[----:B------:R-:W-:Y:S01]  /*5460*/  ISETP.NE.AND P1, PT, R117, RZ, PT ;  /* 0x000000ff7500720c */ /* 0x000fe20003f25270 */
[----:B------:R-:W-:Y:S01]  /*5470*/  BSSY B0, `(.L_x_87) ;  /* 0x0000011000007945 */ /* 0x000fe20003800000 */
[----:B------:R-:W-:Y:S01]  /*5480*/  CS2R R102, SRZ ;  /* 0x0000000000667805 */ /* 0x000fe2000001ff00 */
[----:B------:R-:W-:Y:S01]  /*5490*/  @P5 VIADD R2, R7, UR49 ;  /* 0x0000003107025c36 */ /* 0x000fe20008000000 */
[----:B------:R-:W-:Y:S02]  /*54a0*/  CS2R R100, SRZ ;  /* 0x0000000000647805 */ /* 0x000fe4000001ff00 */
[----:B------:R-:W-:Y:S02]  /*54b0*/  CS2R R90, SRZ ;  /* 0x00000000005a7805 */ /* 0x000fe4000001ff00 */
[----:B------:R-:W-:Y:S01]  /*54c0*/  CS2R R88, SRZ ;  /* 0x0000000000587805 */ /* 0x000fe2000001ff00 */
[--C-:B------:R-:W-:Y:S01]  /*54d0*/  @P5 IMAD.IADD R6, R165, 0x1, R2.reuse ;  /* 0x00000001a5065824 */ /* 0x100fe200078e0202 */
[----:B------:R-:W-:Y:S01]  /*54e0*/  CS2R R94, SRZ ;  /* 0x00000000005e7805 */ /* 0x000fe2000001ff00 */
[--C-:B------:R-:W-:Y:S01]  /*54f0*/  @P5 IMAD.IADD R4, R164, 0x1, R2.reuse ;  /* 0x00000001a4045824 */ /* 0x100fe200078e0202 */
[----:B------:R-:W-:Y:S01]  /*5500*/  CS2R R92, SRZ ;  /* 0x00000000005c7805 */ /* 0x000fe2000001ff00 */
[----:B------:R-:W-:Y:S01]  /*5510*/  @P5 IMAD R2, R163, 0x10, R2 ;  /* 0x00000010a3025824 */ /* 0x000fe200078e0202 */
[----:B------:R-:W-:Y:S02]  /*5520*/  CS2R R98, SRZ ;  /* 0x0000000000627805 */ /* 0x000fe4000001ff00 */
[----:B------:R-:W-:Y:S01]  /*5530*/  CS2R R96, SRZ ;  /* 0x0000000000607805 */ /* 0x000fe2000001ff00 */
[----:B------:R-:W-:Y:S06]  /*5540*/  @P1 BRA `(.L_x_88) ;  /* 0x00000000000c1947 */ /* 0x000fec0003800000 */
[----:B------:R-:W-:Y:S04]  /*5550*/  SHF.L.U32 R0, R159, 0x1f, RZ ;  /* 0x0000001f9f007819 */ /* 0x000fe800000006ff */
[----:B------:R-:W1:Y:S02]  /*5560*/  SYNCS.PHASECHK.TRANS64.TRYWAIT P1, [R3+URZ+0x30], R0 ;  /* 0x00003000030075a7 */ /* 0x000e6400080211ff */
[----:B-1----:R-:W-:Y:S05]  /*5570*/  @!P1 BRA `(.L_x_89) ;  /* 0x00000034003c9947 */ /* 0x002fea0003800000 */
.L_x_88:
[----:B------:R-:W-:Y:S05]  /*5580*/  BSYNC B0 ;  /* 0x0000000000007941 */ /* 0x000fea0003800000 */
.L_x_87:
[----:B------:R-:W-:Y:S01]  /*5590*/  ISETP.NE.AND P1, PT, R118, RZ, PT ;  /* 0x000000ff7600720c */ /* 0x000fe20003f25270 */
[----:B-1----:R-:W-:Y:S02]  /*55a0*/  VIADD R3, R3, 0x40 ;  /* 0x0000004003037836 */ /* 0x002fe40000000000 */
[----:B------:R-:W-:Y:S02]  /*55b0*/  IMAD.U32 R0, RZ, RZ, UR37 ;  /* 0x00000025ff007e24 */ /* 0x000fe4000f8e00ff */
[----:B------:R-:W-:Y:S03]  /*55c0*/  VIADD R160, R160, 0x1 ;  /* 0x00000001a0a07836 */ /* 0x000fe60000000000 */
[----:B------:R-:W-:Y:S05]  /*55d0*/  PRMT R0, R0, 0x654, R3 ;  /* 0x0000065400007816 */ /* 0x000fea0000000003 */
[----:B------:R1:W3:Y:S04]  /*55e0*/  @P1 LDS.128 R100, [R7+UR49+0x200] ;  /* 0x0002003107641984 */ /* 0x0002e80008000c00 */
[----:B------:R1:W1:Y:S04]  /*55f0*/  @P1 LDS.128 R88, [R6+0x200] ;  /* 0x0002000006581984 */ /* 0x0002680000000c00 */
[----:B------:R1:W1:Y:S04]  /*5600*/  @P1 LDS.128 R92, [R4+0x200] ;  /* 0x00020000045c1984 */ /* 0x0002680000000c00 */
[----:B------:R1:W1:Y:S01]  /*5610*/  @P1 LDS.128 R96, [R2+0x200] ;  /* 0x0002000002601984 */ /* 0x0002620000000c00 */
[C---:B------:R-:W-:Y:S01]  /*5620*/  ISETP.NE.AND P1, PT, R160.reuse, 0x2, PT ;  /* 0x00000002a000780c */ /* 0x040fe20003f25270 */
[----:B------:R-:W-:Y:S01]  /*5630*/  @!PT LDS RZ, [RZ] ;  /* 0x00000000fffff984 */ /* 0x000fe20000000800 */
[----:B------:R-:W-:Y:S01]  /*5640*/  @!PT LDS RZ, [RZ] ;  /* 0x00000000fffff984 */ /* 0x000fe20000000800 */
[----:B------:R-:W-:Y:S01]  /*5650*/  @!PT LDS RZ, [RZ] ;  /* 0x00000000fffff984 */ /* 0x000fe20000000800 */
[----:B------:R-:W-:Y:S01]  /*5660*/  @!PT LDS RZ, [RZ] ;  /* 0x00000000fffff984 */ /* 0x000fe20000000800 */
[----:B------:R5:W-:Y:S06]  /*5670*/  MEMBAR.ALL.CTA ;  /* 0x0000000000007992 */ /* 0x000bec0000008000 */
[----:B-----5:R-:W5:Y:S01]  /*5680*/  FENCE.VIEW.ASYNC.S ;  /* 0x00000000000073c6 */ /* 0x020f620000000000 */
[----:B------:R-:W-:Y:S01]  /*5690*/  SEL R160, R160, RZ, P1 ;  /* 0x000000ffa0a07207 */ /* 0x000fe20000800000 */
[----:B-----5:R5:W-:Y:S02]  /*56a0*/  SYNCS.ARRIVE.TRANS64.RED.A1T0 RZ, [R0+URZ], RZ ;  /* 0x000000ff00ff79a7 */ /* 0x020be400081004ff */
[----:B-----5:R-:W-:Y:S04]  /*56b0*/  SEL R0, RZ, 0x1, P1 ;  /* 0x00000001ff007807 */ /* 0x020fe80000800000 */
[----:B---3--:R-:W-:Y:S02]  /*56c0*/  LOP3.LUT R159, R159, R0, RZ, 0x3c, !PT ;  /* 0x000000009f9f7212 */ /* 0x008fe400078e3cff */
.L_x_86:
[----:B------:R-:W-:Y:S05]  /*56d0*/  BSYNC B1 ;  /* 0x0000000000017941 */ /* 0x000fea0003800000 */
.L_x_85:
[----:B------:R-:W-:Y:S04]  /*56e0*/  SHF.R.U32.HI R3, RZ, 0x15, R80 ;  /* 0x00000015ff037819 */ /* 0x000fe80000011650 */
[----:B------:R-:W-:Y:S01]  /*56f0*/  LOP3.LUT P1, RZ, R3, 0x3, R154, 0x48, !PT ;  /* 0x0000000303ff7812 */ /* 0x000fe2000782489a */
[----:B------:R-:W-:Y:S01]  /*5700*/  @!UPT UIADD3 URZ, UPT, UPT, URZ, URZ, URZ ;  /* 0x000000fffffff290 */ /* 0x000fe2000fffe0ff */
[----:B----4-:R-:W-:Y:S11]  /*5710*/  @P0 BRA `(.L_x_90) ;  /* 0x0000000000080947 */ /* 0x010ff60003800000 */
[----:B------:R-:W3:Y:S02]  /*5720*/  SYNCS.PHASECHK.TRANS64.TRYWAIT P0, [R116+URZ+0x80], R5 ;  /* 0x00008005740075a7 */ /* 0x000ee400080011ff */
[----:B---3--:R-:W-:Y:S05]  /*5730*/  @!P0 BRA `(.L_x_91) ;  /* 0x0000003000e08947 */ /* 0x008fea0003800000 */
.L_x_90:
[----:B------:R-:W-:Y:S05]  /*5740*/  @!P1 BRA `(.L_x_92) ;  /* 0x0000000000409947 */ /* 0x000fea0003800000 */
[----:B------:R-:W3:Y:S01]  /*5750*/  LDCU.64 UR8, c[0x4][0x70] ;  /* 0x01000e00ff0877ac */ /* 0x000ee20008000a00 */
[----:B------:R-:W-:Y:S01]  /*5760*/  MOV R3, 0x0 ;  /* 0x0000000000037802 */ /* 0x000fe20000000f00 */
[----:B------:R-:W-:Y:S02]  /*5770*/  HFMA2 R12, -RZ, RZ, 0, 5.9604644775390625e-08 ;  /* 0x00000001ff0c7431 */ /* 0x000fe400000001ff */
[----:B------:R-:W-:Y:S02]  /*5780*/  IMAD.MOV.U32 R8, RZ, RZ, 0x192 ;  /* 0x00000192ff087424 */ /* 0x000fe400078e00ff */
[----:B------:R-:W-:Y:S01]  /*5790*/  IMAD.MOV.U32 R13, RZ, RZ, RZ ;  /* 0x000000ffff0d7224 */ /* 0x000fe200078e00ff */
[----:B------:R-:W4:Y:S01]  /*57a0*/  LDCU.64 UR6, c[0x4][0x78] ;  /* 0x01000f00ff0677ac */ /* 0x000f220008000a00 */
[----:B-1----:R-:W1:Y:S01]  /*57b0*/  LDC.64 R2, c[0x4][R3] ;  /* 0x0100000003027b82 */ /* 0x002e620000000a00 */
[----:B------:R-:W5:Y:S01]  /*57c0*/  LDCU.64 UR4, c[0x4][0x10] ;  /* 0x01000200ff0477ac */ /* 0x000f620008000a00 */
[----:B---3--:R-:W-:Y:S01]  /*57d0*/  MOV R5, UR9 ;  /* 0x0000000900057c02 */ /* 0x008fe20008000f00 */
[----:B------:R-:W-:Y:S01]  /*57e0*/  IMAD.U32 R4, RZ, RZ, UR8 ;  /* 0x00000008ff047e24 */ /* 0x000fe2000f8e00ff */
[----:B----4-:R-:W-:Y:S01]  /*57f0*/  MOV R7, UR7 ;  /* 0x0000000700077c02 */ /* 0x010fe20008000f00 */
[----:B------:R-:W-:Y:S01]  /*5800*/  IMAD.U32 R6, RZ, RZ, UR6 ;  /* 0x00000006ff067e24 */ /* 0x000fe2000f8e00ff */
[----:B-----5:R-:W-:Y:S01]  /*5810*/  MOV R11, UR5 ;  /* 0x00000005000b7c02 */ /* 0x020fe20008000f00 */
[----:B------:R-:W-:Y:S02]  /*5820*/  IMAD.U32 R10, RZ, RZ, UR4 ;  /* 0x00000004ff0a7e24 */ /* 0x000fe4000f8e00ff */
[----:B------:R-:W-:Y:S07]  /*5830*/  LEPC R20, `(.L_x_92) ;  /* 0x000000001014794e */ /* 0x000fee0000000000 */
[----:B-12---:R-:W-:Y:S05]  /*5840*/  CALL.ABS.NOINC R2 ;  /* 0x0000000002007343 */ /* 0x006fea0003c00000 */
.L_x_92:
[----:B------:R-:W-:Y:S01]  /*5850*/  SHF.L.U32 R83, R100, 0x10, RZ ;  /* 0x0000001064537819 */ /* 0x000fe200000006ff */
[----:B------:R-:W-:Y:S05]  /*5860*/  WARPSYNC.ALL ;  /* 0x0000000000007948 */ /* 0x000fea0003800000 */
[----:B------:R-:W-:Y:S01]  /*5870*/  R2UR UR4, R80 ;  /* 0x00000000500472ca */ /* 0x000fe200000e0000 */
[----:B------:R-:W-:Y:S01]  /*5880*/  BSSY.RECONVERGENT B0, `(.L_x_93) ;  /* 0x0000121000007945 */ /* 0x000fe20003800200 */
[----:B------:R-:W-:Y:S02]  /*5890*/  ISETP.NE.AND P6, PT, R104, RZ, PT ;  /* 0x000000ff6800720c */ /* 0x000fe40003fc5270 */
[----:B------:R-:W-:Y:S02]  /*58a0*/  IADD3 R119, PT, PT, R153, UR49, RZ ;  /* 0x0000003199777c10 */ /* 0x000fe4000fffe0ff */
[----:B------:R-:W-:Y:S02]  /*58b0*/  SHF.L.U32 R124, R163, 0x4, RZ ;  /* 0x00000004a37c7819 */ /* 0x000fe400000006ff */
[-C--:B------:R-:W-:Y:S02]  /*58c0*/  IADD3 R172, PT, PT, R165, R119.reuse, RZ ;  /* 0x00000077a5ac7210 */ /* 0x080fe40007ffe0ff */
[----:B------:R-:W-:Y:S02]  /*58d0*/  IADD3 R171, PT, PT, R164, R119, RZ ;  /* 0x00000077a4ab7210 */ /* 0x000fe40007ffe0ff */
[----:B------:R-:W-:Y:S01]  /*58e0*/  IADD3 R170, PT, PT, R119, R124, RZ ;  /* 0x0000007c77aa7210 */ /* 0x000fe20007ffe0ff */
[----:B-1-3--:R-:W2:Y:S01]  /*58f0*/  LDTM.x64 R4, tmem[UR4] ;  /* 0x00000004000479ee */ /* 0x00aea20008340000 */
[C---:B------:R-:W-:Y:S02]  /*5900*/  PRMT R81, R100.reuse, 0x8880, RZ ;  /* 0x0000888064517816 */ /* 0x040fe400000000ff */
[----:B------:R-:W-:Y:S02]  /*5910*/  SHF.R.S32.HI R83, RZ, 0x18, R83 ;  /* 0x00000018ff537819 */ /* 0x000fe40000011453 */
[----:B------:R-:W-:Y:S02]  /*5920*/  SHF.R.S32.HI R86, RZ, 0x18, R101 ;  /* 0x00000018ff567819 */ /* 0x000fe40000011465 */
[----:B------:R-:W-:Y:S02]  /*5930*/  SHF.L.U32 R84, R100, 0x8, RZ ;  /* 0x0000000864547819 */ /* 0x000fe400000006ff */
[----:B------:R-:W-:Y:S02]  /*5940*/  SHF.L.U32 R85, R101, 0x8, RZ ;  /* 0x0000000865557819 */ /* 0x000fe400000006ff */
[----:B------:R-:W-:Y:S02]  /*5950*/  SHF.R.S32.HI R84, RZ, 0x18, R84 ;  /* 0x00000018ff547819 */ /* 0x000fe40000011454 */
[----:B------:R-:W-:Y:S02]  /*5960*/  SHF.R.S32.HI R85, RZ, 0x18, R85 ;  /* 0x00000018ff557819 */ /* 0x000fe40000011455 */
[----:B------:R-:W-:Y:S02]  /*5970*/  SHF.L.U32 R87, R98, 0x8, RZ ;  /* 0x0000000862577819 */ /* 0x000fe400000006ff */
[----:B------:R-:W-:Y:S02]  /*5980*/  ISETP.NE.AND P0, PT, R167, RZ, PT ;  /* 0x000000ffa700720c */ /* 0x000fe40003f05270 */
[----:B------:R-:W-:Y:S02]  /*5990*/  SHF.R.S32.HI R87, RZ, 0x18, R87 ;  /* 0x00000018ff577819 */ /* 0x000fe40000011457 */
[----:B------:R-:W-:Y:S02]  /*59a0*/  LEA R125, R160, UR49, 0x3 ;  /* 0x00000031a07d7c11 */ /* 0x000fe4000f8e18ff */
[----:B------:R-:W-:Y:S01]  /*59b0*/  @P6 SHF.L.U32 R126, R159, 0x1f, RZ ;  /* 0x0000001f9f7e6819 */ /* 0x000fe200000006ff */
[C---:B--2---:R-:W-:Y:S02]  /*59c0*/  IMAD R0, R78.reuse, R4, RZ ;  /* 0x000000044e007224 */ /* 0x044fe400078e02ff */
[C---:B------:R-:W-:Y:S02]  /*59d0*/  IMAD R2, R78.reuse, R5, RZ ;  /* 0x000000054e027224 */ /* 0x040fe400078e02ff */
[----:B------:R-:W-:Y:S02]  /*59e0*/  IMAD R3, R78, R6, RZ ;  /* 0x000000064e037224 */ /* 0x000fe400078e02ff */
[-C--:B------:R-:W-:Y:S01]  /*59f0*/  IMAD R0, R81, R82.reuse, R0 ;  /* 0x0000005251007224 */ /* 0x080fe200078e0200 */
[----:B------:R-:W-:Y:S01]  /*5a00*/  SHF.R.S32.HI R81, RZ, 0x18, R100 ;  /* 0x00000018ff517819 */ /* 0x000fe20000011464 */
[-C--:B------:R-:W-:Y:S01]  /*5a10*/  IMAD R2, R83, R82.reuse, R2 ;  /* 0x0000005253027224 */ /* 0x080fe200078e0202 */
[C---:B------:R-:W-:Y:S01]  /*5a20*/  PRMT R83, R101.reuse, 0x8880, RZ ;  /* 0x0000888065537816 */ /* 0x040fe200000000ff */
[----:B------:R-:W-:Y:S01]  /*5a30*/  IMAD R3, R84, R82, R3 ;  /* 0x0000005254037224 */ /* 0x000fe200078e0203 */
[----:B------:R-:W-:Y:S01]  /*5a40*/  SHF.L.U32 R84, R101, 0x10, RZ ;  /* 0x0000001065547819 */ /* 0x000fe200000006ff */
[C---:B------:R-:W-:Y:S02]  /*5a50*/  IMAD R7, R78.reuse, R7, RZ ;  /* 0x000000074e077224 */ /* 0x040fe400078e02ff */
[C---:B------:R-:W-:Y:S01]  /*5a60*/  IMAD R4, R78.reuse, R8, RZ ;  /* 0x000000084e047224 */ /* 0x040fe200078e02ff */
[----:B------:R-:W-:Y:S01]  /*5a70*/  SHF.R.S32.HI R84, RZ, 0x18, R84 ;  /* 0x00000018ff547819 */ /* 0x000fe20000011454 */
[----:B------:R-:W-:Y:S02]  /*5a80*/  IMAD R5, R78, R9, RZ ;  /* 0x000000094e057224 */ /* 0x000fe400078e02ff */
[----:B------:R-:W-:Y:S01]  /*5a90*/  IMAD R7, R81, R82, R7 ;  /* 0x0000005251077224 */ /* 0x000fe200078e0207 */
[----:B------:R-:W-:Y:S01]  /*5aa0*/  PRMT R81, R102, 0x8880, RZ ;  /* 0x0000888066517816 */ /* 0x000fe200000000ff */
[----:B------:R-:W-:Y:S02]  /*5ab0*/  IMAD R6, R78, R10, RZ ;  /* 0x0000000a4e067224 */ /* 0x000fe400078e02ff */
[-C--:B------:R-:W-:Y:S01]  /*5ac0*/  IMAD R4, R83, R82.reuse, R4 ;  /* 0x0000005253047224 */ /* 0x080fe200078e0204 */
[----:B------:R-:W-:Y:S01]  /*5ad0*/  I2IP.S8.S32.SAT R105, R7, R3, RZ ;  /* 0x0000000307697239 */ /* 0x000fe200000014ff */
[----:B------:R-:W-:Y:S01]  /*5ae0*/  IMAD R5, R84, R82, R5 ;  /* 0x0000005254057224 */ /* 0x000fe200078e0205 */
[----:B------:R-:W-:Y:S01]  /*5af0*/  SHF.L.U32 R83, R102, 0x10, RZ ;  /* 0x0000001066537819 */ /* 0x000fe200000006ff */
[----:B------:R-:W-:Y:S01]  /*5b00*/  IMAD R11, R78, R11, RZ ;  /* 0x0000000b4e0b7224 */ /* 0x000fe200078e02ff */
[----:B------:R-:W-:Y:S01]  /*5b10*/  I2IP.S8.S32.SAT R104, R2, R0, R105 ;  /* 0x0000000002687239 */ /* 0x000fe20000001469 */
[----:B------:R-:W-:Y:S01]  /*5b20*/  IMAD R6, R85, R82, R6 ;  /* 0x0000005255067224 */ /* 0x000fe200078e0206 */
[----:B------:R-:W-:Y:S01]  /*5b30*/  SHF.R.S32.HI R83, RZ, 0x18, R83 ;  /* 0x00000018ff537819 */ /* 0x000fe20000011453 */
[----:B------:R-:W-:Y:S01]  /*5b40*/  IMAD R8, R78, R12, RZ ;  /* 0x0000000c4e087224 */ /* 0x000fe200078e02ff */
[----:B------:R-:W-:Y:S01]  /*5b50*/  SHF.L.U32 R85, R102, 0x8, RZ ;  /* 0x0000000866557819 */ /* 0x000fe200000006ff */
[----:B------:R-:W-:Y:S02]  /*5b60*/  IMAD R9, R78, R13, RZ ;  /* 0x0000000d4e097224 */ /* 0x000fe400078e02ff */
[----:B------:R-:W-:Y:S01]  /*5b70*/  IMAD R11, R86, R82, R11 ;  /* 0x00000052560b7224 */ /* 0x000fe200078e020b */
[----:B------:R-:W-:Y:S01]  /*5b80*/  SHF.R.S32.HI R85, RZ, 0x18, R85 ;  /* 0x00000018ff557819 */ /* 0x000fe20000011455 */
[C---:B------:R-:W-:Y:S01]  /*5b90*/  IMAD R10, R78.reuse, R14, RZ ;  /* 0x0000000e4e0a7224 */ /* 0x040fe200078e02ff */
[----:B------:R-:W-:Y:S01]  /*5ba0*/  SHF.R.S32.HI R86, RZ, 0x18, R103 ;  /* 0x00000018ff567819 */ /* 0x000fe20000011467 */
[----:B------:R-:W-:Y:S01]  /*5bb0*/  IMAD R8, R81, R82, R8 ;  /* 0x0000005251087224 */ /* 0x000fe200078e0208 */
[----:B------:R-:W-:Y:S01]  /*5bc0*/  I2IP.S8.S32.SAT R106, R11, R6, RZ ;  /* 0x000000060b6a7239 */ /* 0x000fe200000014ff */
[----:B------:R-:W-:Y:S01]  /*5bd0*/  IMAD R9, R83, R82, R9 ;  /* 0x0000005253097224 */ /* 0x000fe200078e0209 */
[C---:B------:R-:W-:Y:S01]  /*5be0*/  PRMT R83, R103.reuse, 0x8880, RZ ;  /* 0x0000888067537816 */ /* 0x040fe200000000ff */
[----:B------:R-:W-:Y:S01]  /*5bf0*/  IMAD.U32 R84, R103, 0x10000, RZ ;  /* 0x0001000067547824 */ /* 0x000fe200078e00ff */
[----:B------:R-:W-:Y:S01]  /*5c00*/  I2IP.S8.S32.SAT R105, R5, R4, R106 ;  /* 0x0000000405697239 */ /* 0x000fe2000000146a */
[C---:B------:R-:W-:Y:S01]  /*5c10*/  IMAD R15, R78.reuse, R15, RZ ;  /* 0x0000000f4e0f7224 */ /* 0x040fe200078e02ff */
[----:B------:R-:W-:Y:S01]  /*5c20*/  SHF.R.S32.HI R81, RZ, 0x18, R102 ;  /* 0x00000018ff517819 */ /* 0x000fe20000011466 */
[----:B------:R-:W-:Y:S01]  /*5c30*/  IMAD R10, R85, R82, R10 ;  /* 0x00000052550a7224 */ /* 0x000fe200078e020a */
[----:B------:R-:W-:Y:S01]  /*5c40*/  SHF.R.S32.HI R84, RZ, 0x18, R84 ;  /* 0x00000018ff547819 */ /* 0x000fe20000011454 */
[C---:B------:R-:W-:Y:S01]  /*5c50*/  IMAD R12, R78.reuse, R16, RZ ;  /* 0x000000104e0c7224 */ /* 0x040fe200078e02ff */
[----:B------:R-:W-:Y:S01]  /*5c60*/  SHF.L.U32 R85, R103, 0x8, RZ ;  /* 0x0000000867557819 */ /* 0x000fe200000006ff */
[----:B------:R-:W-:Y:S02]  /*5c70*/  IMAD R13, R78, R17, RZ ;  /* 0x000000114e0d7224 */ /* 0x000fe400078e02ff */
[----:B------:R-:W-:Y:S01]  /*5c80*/  IMAD R15, R81, R82, R15 ;  /* 0x00000052510f7224 */ /* 0x000fe200078e020f */
[----:B------:R-:W-:Y:S01]  /*5c90*/  PRMT R81, R88, 0x8880, RZ ;  /* 0x0000888058517816 */ /* 0x000fe200000000ff */
[----:B------:R-:W-:Y:S01]  /*5ca0*/  IMAD R14, R78, R18, RZ ;  /* 0x000000124e0e7224 */ /* 0x000fe200078e02ff */
[----:B------:R-:W-:Y:S01]  /*5cb0*/  SHF.R.S32.HI R85, RZ, 0x18, R85 ;  /* 0x00000018ff557819 */ /* 0x000fe20000011455 */
[----:B------:R-:W-:Y:S01]  /*5cc0*/  IMAD R12, R83, R82, R12 ;  /* 0x00000052530c7224 */ /* 0x000fe200078e020c */
[----:B------:R-:W-:Y:S01]  /*5cd0*/  I2IP.S8.S32.SAT R106, R15, R10, RZ ;  /* 0x0000000a0f6a7239 */ /* 0x000fe200000014ff */
[----:B------:R-:W-:Y:S01]  /*5ce0*/  IMAD R13, R84, R82, R13 ;  /* 0x00000052540d7224 */ /* 0x000fe200078e020d */
[----:B------:R-:W-:Y:S01]  /*5cf0*/  SHF.L.U32 R83, R88, 0x10, RZ ;  /* 0x0000001058537819 */ /* 0x000fe200000006ff */
[C---:B------:R-:W-:Y:S01]  /*5d00*/  IMAD R19, R78.reuse, R19, RZ ;  /* 0x000000134e137224 */ /* 0x040fe200078e02ff */
[----:B------:R-:W-:Y:S01]  /*5d10*/  I2IP.S8.S32.SAT R106, R9, R8, R106 ;  /* 0x00000008096a7239 */ /* 0x000fe2000000146a */
[----:B------:R-:W-:Y:S01]  /*5d20*/  IMAD R14, R85, R82, R14 ;  /* 0x00000052550e7224 */ /* 0x000fe200078e020e */
[----:B------:R-:W-:Y:S01]  /*5d30*/  SHF.R.S32.HI R83, RZ, 0x18, R83 ;  /* 0x00000018ff537819 */ /* 0x000fe20000011453 */
[C---:B------:R-:W-:Y:S01]  /*5d40*/  IMAD R16, R78.reuse, R20, RZ ;  /* 0x000000144e107224 */ /* 0x040fe200078e02ff */
[----:B------:R-:W-:Y:S01]  /*5d50*/  SHF.L.U32 R84, R89, 0x10, RZ ;  /* 0x0000001059547819 */ /* 0x000fe200000006ff */
[----:B------:R-:W-:Y:S01]  /*5d60*/  IMAD R17, R78, R21, RZ ;  /* 0x000000154e117224 */ /* 0x000fe200078e02ff */
[----:B------:R-:W-:Y:S01]  /*5d70*/  SHF.L.U32 R85, R88, 0x8, RZ ;  /* 0x0000000858557819 */ /* 0x000fe200000006ff */
[----:B------:R-:W-:Y:S01]  /*5d80*/  IMAD R19, R86, R82, R19 ;  /* 0x0000005256137224 */ /* 0x000fe200078e0213 */
[----:B------:R-:W-:Y:S01]  /*5d90*/  SHF.R.S32.HI R84, RZ, 0x18, R84 ;  /* 0x00000018ff547819 */ /* 0x000fe20000011454 */
[C---:B------:R-:W-:Y:S01]  /*5da0*/  IMAD R18, R78.reuse, R22, RZ ;  /* 0x000000164e127224 */ /* 0x040fe200078e02ff */
[----:B------:R-:W-:Y:S01]  /*5db0*/  SHF.R.S32.HI R85, RZ, 0x18, R85 ;  /* 0x00000018ff557819 */ /* 0x000fe20000011455 */
[----:B------:R-:W-:Y:S01]  /*5dc0*/  IMAD R16, R81, R82, R16 ;  /* 0x0000005251107224 */ /* 0x000fe200078e0210 */
[----:B------:R-:W-:Y:S01]  /*5dd0*/  I2IP.S8.S32.SAT R107, R19, R14, RZ ;  /* 0x0000000e136b7239 */ /* 0x000fe200000014ff */
[-C--:B------:R-:W-:Y:S01]  /*5de0*/  IMAD R17, R83, R82.reuse, R17 ;  /* 0x0000005253117224 */ /* 0x080fe200078e0211 */
[----:B------:R-:W-:Y:S01]  /*5df0*/  PRMT R83, R89, 0x8880, RZ ;  /* 0x0000888059537816 */ /* 0x000fe200000000ff */
[C---:B------:R-:W-:Y:S01]  /*5e00*/  IMAD R23, R78.reuse, R23, RZ ;  /* 0x000000174e177224 */ /* 0x040fe200078e02ff */
[----:B------:R-:W-:Y:S01]  /*5e10*/  SHF.R.S32.HI R81, RZ, 0x18, R88 ;  /* 0x00000018ff517819 */ /* 0x000fe20000011458 */
[----:B------:R-:W-:Y:S01]  /*5e20*/  IMAD R18, R85, R82, R18 ;  /* 0x0000005255127224 */ /* 0x000fe200078e0212 */
[----:B------:R-:W-:Y:S01]  /*5e30*/  SHF.L.U32 R85, R89, 0x8, RZ ;  /* 0x0000000859557819 */ /* 0x000fe200000006ff */
[C---:B------:R-:W-:Y:S01]  /*5e40*/  IMAD R20, R78.reuse, R24, RZ ;  /* 0x000000184e147224 */ /* 0x040fe200078e02ff */
[----:B------:R-:W-:Y:S01]  /*5e50*/  I2IP.S8.S32.SAT R107, R13, R12, R107 ;  /* 0x0000000c0d6b7239 */ /* 0x000fe2000000146b */
[----:B------:R-:W-:Y:S01]  /*5e60*/  IMAD R21, R78, R25, RZ ;  /* 0x000000194e157224 */ /* 0x000fe200078e02ff */
[----:B------:R-:W-:Y:S01]  /*5e70*/  SHF.R.S32.HI R85, RZ, 0x18, R85 ;  /* 0x00000018ff557819 */ /* 0x000fe20000011455 */
[----:B------:R-:W-:Y:S01]  /*5e80*/  IMAD R23, R81, R82, R23 ;  /* 0x0000005251177224 */ /* 0x000fe200078e0217 */
[----:B------:R-:W-:Y:S01]  /*5e90*/  PRMT R81, R90, 0x8880, RZ ;  /* 0x000088805a517816 */ /* 0x000fe200000000ff */
[----:B------:R-:W-:Y:S01]  /*5ea0*/  IMAD R22, R78, R26, RZ ;  /* 0x0000001a4e167224 */ /* 0x000fe200078e02ff */
[----:B------:R1:W-:Y:S01]  /*5eb0*/  STS.128 [R153+UR49+0x4200], R104 ;  /* 0x0042006899007988 */ /* 0x0003e20008000c31 */
[----:B------:R-:W-:Y:S01]  /*5ec0*/  IMAD R20, R83, R82, R20 ;  /* 0x0000005253147224 */ /* 0x000fe200078e0214 */
[----:B------:R-:W-:Y:S01]  /*5ed0*/  I2IP.S8.S32.SAT R108, R23, R18, RZ ;  /* 0x00000012176c7239 */ /* 0x000fe200000014ff */
[----:B------:R-:W-:Y:S01]  /*5ee0*/  IMAD R21, R84, R82, R21 ;  /* 0x0000005254157224 */ /* 0x000fe200078e0215 */
[----:B------:R-:W-:Y:S01]  /*5ef0*/  SHF.R.S32.HI R86, RZ, 0x18, R89 ;  /* 0x00000018ff567819 */ /* 0x000fe20000011459 */
[----:B------:R-:W-:Y:S01]  /*5f00*/  IMAD.U32 R83, R90, 0x10000, RZ ;  /* 0x000100005a537824 */ /* 0x000fe200078e00ff */
[----:B------:R-:W-:Y:S01]  /*5f10*/  I2IP.S8.S32.SAT R108, R17, R16, R108 ;  /* 0x00000010116c7239 */ /* 0x000fe2000000146c */
[----:B------:R-:W-:Y:S01]  /*5f20*/  IMAD R27, R78, R27, RZ ;  /* 0x0000001b4e1b7224 */ /* 0x000fe200078e02ff */
[----:B------:R-:W-:Y:S01]  /*5f30*/  SHF.L.U32 R84, R91, 0x10, RZ ;  /* 0x000000105b547819 */ /* 0x000fe200000006ff */
[----:B------:R-:W-:Y:S01]  /*5f40*/  IMAD R22, R85, R82, R22 ;  /* 0x0000005255167224 */ /* 0x000fe200078e0216 */
[----:B------:R-:W-:Y:S01]  /*5f50*/  SHF.L.U32 R85, R90, 0x8, RZ ;  /* 0x000000085a557819 */ /* 0x000fe200000006ff */
[C---:B------:R-:W-:Y:S01]  /*5f60*/  IMAD R24, R78.reuse, R28, RZ ;  /* 0x0000001c4e187224 */ /* 0x040fe200078e02ff */
[----:B------:R-:W-:Y:S01]  /*5f70*/  SHF.R.S32.HI R83, RZ, 0x18, R83 ;  /* 0x00000018ff537819 */ /* 0x000fe20000011453 */
[----:B------:R-:W-:Y:S01]  /*5f80*/  IMAD R25, R78, R29, RZ ;  /* 0x0000001d4e197224 */ /* 0x000fe200078e02ff */
[----:B------:R-:W-:Y:S01]  /*5f90*/  SHF.R.S32.HI R84, RZ, 0x18, R84 ;  /* 0x00000018ff547819 */ /* 0x000fe20000011454 */
[----:B------:R-:W-:Y:S01]  /*5fa0*/  IMAD R27, R86, R82, R27 ;  /* 0x00000052561b7224 */ /* 0x000fe200078e021b */
[----:B------:R-:W-:Y:S01]  /*5fb0*/  SHF.R.S32.HI R85, RZ, 0x18, R85 ;  /* 0x00000018ff557819 */ /* 0x000fe20000011455 */
[C---:B------:R-:W-:Y:S01]  /*5fc0*/  IMAD R26, R78.reuse, R30, RZ ;  /* 0x0000001e4e1a7224 */ /* 0x040fe200078e02ff */
[----:B------:R-:W-:Y:S01]  /*5fd0*/  SHF.R.S32.HI R86, RZ, 0x18, R91 ;  /* 0x00000018ff567819 */ /* 0x000fe2000001145b */
[----:B------:R-:W-:Y:S01]  /*5fe0*/  IMAD R24, R81, R82, R24 ;  /* 0x0000005251187224 */ /* 0x000fe200078e0218 */
[----:B------:R-:W-:Y:S01]  /*5ff0*/  I2IP.S8.S32.SAT R109, R27, R22, RZ ;  /* 0x000000161b6d7239 */ /* 0x000fe200000014ff */
[----:B------:R-:W-:Y:S01]  /*6000*/  IMAD R25, R83, R82, R25 ;  /* 0x0000005253197224 */ /* 0x000fe200078e0219 */
[----:B------:R-:W-:Y:S01]  /*6010*/  SHF.R.S32.HI R81, RZ, 0x18, R90 ;  /* 0x00000018ff517819 */ /* 0x000fe2000001145a */
[C---:B------:R-:W-:Y:S01]  /*6020*/  IMAD R31, R78.reuse, R31, RZ ;  /* 0x0000001f4e1f7224 */ /* 0x040fe200078e02ff */
[----:B------:R-:W-:Y:S01]  /*6030*/  I2IP.S8.S32.SAT R109, R21, R20, R109 ;  /* 0x00000014156d7239 */ /* 0x000fe2000000146d */
[----:B------:R-:W-:Y:S01]  /*6040*/  IMAD R26, R85, R82, R26 ;  /* 0x00000052551a7224 */ /* 0x000fe200078e021a */
[C---:B------:R-:W-:Y:S01]  /*6050*/  PRMT R83, R91.reuse, 0x8880, RZ ;  /* 0x000088805b537816 */ /* 0x040fe200000000ff */
[C---:B------:R-:W-:Y:S01]  /*6060*/  IMAD R28, R78.reuse, R32, RZ ;  /* 0x000000204e1c7224 */ /* 0x040fe200078e02ff */
[----:B------:R-:W-:Y:S01]  /*6070*/  SHF.L.U32 R85, R91, 0x8, RZ ;  /* 0x000000085b557819 */ /* 0x000fe200000006ff */
[C---:B------:R-:W-:Y:S02]  /*6080*/  IMAD R29, R78.reuse, R33, RZ ;  /* 0x000000214e1d7224 */ /* 0x040fe400078e02ff */
[----:B------:R-:W-:Y:S01]  /*6090*/  IMAD R31, R81, R82, R31 ;  /* 0x00000052511f7224 */ /* 0x000fe200078e021f */
[----:B------:R-:W-:Y:S01]  /*60a0*/  SHF.R.S32.HI R85, RZ, 0x18, R85 ;  /* 0x00000018ff557819 */ /* 0x000fe20000011455 */
[----:B------:R-:W-:Y:S01]  /*60b0*/  IMAD R30, R78, R34, RZ ;  /* 0x000000224e1e7224 */ /* 0x000fe200078e02ff */
[----:B------:R-:W-:Y:S01]  /*60c0*/  PRMT R81, R92, 0x8880, RZ ;  /* 0x000088805c517816 */ /* 0x000fe200000000ff */
[----:B------:R-:W-:Y:S01]  /*60d0*/  IMAD R28, R83, R82, R28 ;  /* 0x00000052531c7224 */ /* 0x000fe200078e021c */
[----:B------:R-:W-:Y:S01]  /*60e0*/  I2IP.S8.S32.SAT R110, R31, R26, RZ ;  /* 0x0000001a1f6e7239 */ /* 0x000fe200000014ff */
[----:B------:R-:W-:Y:S01]  /*60f0*/  IMAD R29, R84, R82, R29 ;  /* 0x00000052541d7224 */ /* 0x000fe200078e021d */
[----:B------:R-:W-:Y:S01]  /*6100*/  SHF.L.U32 R83, R92, 0x10, RZ ;  /* 0x000000105c537819 */ /* 0x000fe200000006ff */
[----:B------:R-:W-:Y:S01]  /*6110*/  IMAD R35, R78, R35, RZ ;  /* 0x000000234e237224 */ /* 0x000fe200078e02ff */
[----:B------:R-:W-:Y:S01]  /*6120*/  I2IP.S8.S32.SAT R110, R25, R24, R110 ;  /* 0x00000018196e7239 */ /* 0x000fe2000000146e */
[----:B------:R-:W-:Y:S01]  /*6130*/  IMAD R30, R85, R82, R30 ;  /* 0x00000052551e7224 */ /* 0x000fe200078e021e */
[----:B------:R-:W-:Y:S01]  /*6140*/  SHF.L.U32 R85, R92, 0x8, RZ ;  /* 0x000000085c557819 */ /* 0x000fe200000006ff */
[C---:B------:R-:W-:Y:S01]  /*6150*/  IMAD R32, R78.reuse, R36, RZ ;  /* 0x000000244e207224 */ /* 0x040fe200078e02ff */
[----:B------:R-:W-:Y:S01]  /*6160*/  SHF.R.S32.HI R83, RZ, 0x18, R83 ;  /* 0x00000018ff537819 */ /* 0x000fe20000011453 */
[----:B------:R-:W-:Y:S01]  /*6170*/  IMAD R33, R78, R37, RZ ;  /* 0x000000254e217224 */ /* 0x000fe200078e02ff */
[----:B------:R-:W-:Y:S01]  /*6180*/  SHF.R.S32.HI R85, RZ, 0x18, R85 ;  /* 0x00000018ff557819 */ /* 0x000fe20000011455 */
[----:B------:R-:W-:Y:S01]  /*6190*/  IMAD R35, R86, R82, R35 ;  /* 0x0000005256237224 */ /* 0x000fe200078e0223 */
[----:B------:R-:W-:Y:S01]  /*61a0*/  PRMT R84, R93, 0x8880, RZ ;  /* 0x000088805d547816 */ /* 0x000fe200000000ff */
[----:B------:R-:W-:Y:S01]  /*61b0*/  IMAD R34, R78, R38, RZ ;  /* 0x000000264e227224 */ /* 0x000fe200078e02ff */
[----:B------:R-:W-:Y:S01]  /*61c0*/  SHF.L.U32 R86, R96, 0x10, RZ ;  /* 0x0000001060567819 */ /* 0x000fe200000006ff */
[----:B------:R-:W-:Y:S01]  /*61d0*/  IMAD R32, R81, R82, R32 ;  /* 0x0000005251207224 */ /* 0x000fe200078e0220 */
[----:B------:R-:W-:Y:S01]  /*61e0*/  SHF.R.S32.HI R81, RZ, 0x18, R92 ;  /* 0x00000018ff517819 */ /* 0x000fe2000001145c */
[C---:B------:R-:W-:Y:S01]  /*61f0*/  IMAD R39, R78.reuse, R39, RZ ;  /* 0x000000274e277224 */ /* 0x040fe200078e02ff */
[----:B------:R-:W-:Y:S01]  /*6200*/  I2IP.S8.S32.SAT R111, R35, R30, RZ ;  /* 0x0000001e236f7239 */ /* 0x000fe200000014ff */
[-C--:B------:R-:W-:Y:S02]  /*6210*/  IMAD R33, R83, R82.reuse, R33 ;  /* 0x0000005253217224 */ /* 0x080fe400078e0221 */
[----:B------:R-:W-:Y:S01]  /*6220*/  IMAD R34, R85, R82, R34 ;  /* 0x0000005255227224 */ /* 0x000fe200078e0222 */
[----:B------:R-:W-:Y:S01]  /*6230*/  I2IP.S8.S32.SAT R111, R29, R28, R111 ;  /* 0x0000001c1d6f7239 */ /* 0x000fe2000000146f */
[C---:B------:R-:W-:Y:S01]  /*6240*/  IMAD.U32 R83, R93.reuse, 0x10000, RZ ;  /* 0x000100005d537824 */ /* 0x040fe200078e00ff */
[----:B------:R-:W-:Y:S01]  /*6250*/  SHF.L.U32 R85, R93, 0x8, RZ ;  /* 0x000000085d557819 */ /* 0x000fe200000006ff */
[----:B------:R-:W-:Y:S01]  /*6260*/  IMAD R39, R81, R82, R39 ;  /* 0x0000005251277224 */ /* 0x000fe200078e0227 */
[----:B------:R-:W-:Y:S01]  /*6270*/  MOV R81, R84 ;  /* 0x0000005400517202 */ /* 0x000fe20000000f00 */
[C---:B------:R-:W-:Y:S01]  /*6280*/  IMAD R36, R78.reuse, R40, RZ ;  /* 0x000000284e247224 */ /* 0x040fe200078e02ff */
[----:B------:R-:W-:Y:S01]  /*6290*/  SHF.R.S32.HI R83, RZ, 0x18, R83 ;  /* 0x00000018ff537819 */ /* 0x000fe20000011453 */
[C---:B------:R-:W-:Y:S01]  /*62a0*/  IMAD R37, R78.reuse, R41, RZ ;  /* 0x000000294e257224 */ /* 0x040fe200078e02ff */
[----:B------:R-:W-:Y:S01]  /*62b0*/  SHF.R.S32.HI R85, RZ, 0x18, R85 ;  /* 0x00000018ff557819 */ /* 0x000fe20000011455 */
[C---:B------:R-:W-:Y:S01]  /*62c0*/  IMAD R38, R78.reuse, R42, RZ ;  /* 0x0000002a4e267224 */ /* 0x040fe200078e02ff */
[----:B------:R1:W-:Y:S01]  /*62d0*/  STS.128 [R172+0x4200], R108 ;  /* 0x0042006cac007388 */ /* 0x0003e20000000c00 */
[----:B------:R-:W-:Y:S01]  /*62e0*/  IMAD R36, R81, R82, R36 ;  /* 0x0000005251247224 */ /* 0x000fe200078e0224 */
[----:B------:R-:W-:Y:S01]  /*62f0*/  I2IP.S8.S32.SAT R112, R39, R34, RZ ;  /* 0x0000002227707239 */ /* 0x000fe200000014ff */
[-C--:B------:R-:W-:Y:S01]  /*6300*/  IMAD R37, R83, R82.reuse, R37 ;  /* 0x0000005253257224 */ /* 0x080fe200078e0225 */
[----:B------:R-:W-:Y:S01]  /*6310*/  SHF.R.S32.HI R84, RZ, 0x18, R93 ;  /* 0x00000018ff547819 */ /* 0x000fe2000001145d */
[----:B------:R-:W-:Y:S01]  /*6320*/  IMAD R43, R78, R43, RZ ;  /* 0x0000002b4e2b7224 */ /* 0x000fe200078e02ff */
[C---:B------:R-:W-:Y:S01]  /*6330*/  SHF.L.U32 R83, R94.reuse, 0x10, RZ ;  /* 0x000000105e537819 */ /* 0x040fe200000006ff */
[----:B------:R-:W-:Y:S01]  /*6340*/  IMAD R38, R85, R82, R38 ;  /* 0x0000005255267224 */ /* 0x000fe200078e0226 */
[----:B------:R-:W-:Y:S01]  /*6350*/  PRMT R81, R94, 0x8880, RZ ;  /* 0x000088805e517816 */ /* 0x000fe200000000ff */
[----:B------:R-:W-:Y:S01]  /*6360*/  IMAD R40, R78, R44, RZ ;  /* 0x0000002c4e287224 */ /* 0x000fe200078e02ff */
[----:B------:R-:W-:Y:S01]  /*6370*/  SHF.L.U32 R85, R94, 0x8, RZ ;  /* 0x000000085e557819 */ /* 0x000fe200000006ff */
[----:B------:R-:W-:Y:S01]  /*6380*/  IMAD R41, R78, R45, RZ ;  /* 0x0000002d4e297224 */ /* 0x000fe200078e02ff */
[----:B------:R-:W-:Y:S01]  /*6390*/  SHF.R.S32.HI R83, RZ, 0x18, R83 ;  /* 0x00000018ff537819 */ /* 0x000fe20000011453 */
[----:B------:R-:W-:Y:S01]  /*63a0*/  IMAD R43, R84, R82, R43 ;  /* 0x00000052542b7224 */ /* 0x000fe200078e022b */
[----:B------:R-:W-:Y:S01]  /*63b0*/  SHF.R.S32.HI R85, RZ, 0x18, R85 ;  /* 0x00000018ff557819 */ /* 0x000fe20000011455 */
[C---:B------:R-:W-:Y:S01]  /*63c0*/  IMAD R42, R78.reuse, R46, RZ ;  /* 0x0000002e4e2a7224 */ /* 0x040fe200078e02ff */
[----:B------:R-:W-:Y:S01]  /*63d0*/  I2IP.S8.S32.SAT R112, R33, R32, R112 ;  /* 0x0000002021707239 */ /* 0x000fe20000001470 */
[----:B------:R-:W-:Y:S01]  /*63e0*/  IMAD R40, R81, R82, R40 ;  /* 0x0000005251287224 */ /* 0x000fe200078e0228 */
[----:B------:R-:W-:Y:S01]  /*63f0*/  SHF.R.S32.HI R84, RZ, 0x18, R94 ;  /* 0x00000018ff547819 */ /* 0x000fe2000001145e */
[----:B------:R-:W-:Y:S01]  /*6400*/  IMAD R47, R78, R47, RZ ;  /* 0x0000002f4e2f7224 */ /* 0x000fe200078e02ff */
[----:B------:R-:W-:Y:S01]  /*6410*/  I2IP.S8.S32.SAT R113, R43, R38, RZ ;  /* 0x000000262b717239 */ /* 0x000fe200000014ff */
[-C--:B------:R-:W-:Y:S01]  /*6420*/  IMAD R41, R83, R82.reuse, R41 ;  /* 0x0000005253297224 */ /* 0x080fe200078e0229 */
[----:B------:R-:W-:Y:S01]  /*6430*/  PRMT R81, R95, 0x8880, RZ ;  /* 0x000088805f517816 */ /* 0x000fe200000000ff */
[-C--:B------:R-:W-:Y:S01]  /*6440*/  IMAD R42, R85, R82.reuse, R42 ;  /* 0x00000052552a7224 */ /* 0x080fe200078e022a */
[----:B------:R-:W-:Y:S01]  /*6450*/  SHF.L.U32 R83, R95, 0x10, RZ ;  /* 0x000000105f537819 */ /* 0x000fe200000006ff */
[----:B------:R-:W-:Y:S01]  /*6460*/  IMAD R47, R84, R82, R47 ;  /* 0x00000052542f7224 */ /* 0x000fe200078e022f */
[----:B------:R-:W-:Y:S01]  /*6470*/  I2IP.S8.S32.SAT R113, R37, R36, R113 ;  /* 0x0000002425717239 */ /* 0x000fe20000001471 */
[C---:B------:R-:W-:Y:S01]  /*6480*/  IMAD R44, R78.reuse, R48, RZ ;  /* 0x000000304e2c7224 */ /* 0x040fe200078e02ff */
[----:B------:R-:W-:Y:S01]  /*6490*/  SHF.R.S32.HI R83, RZ, 0x18, R83 ;  /* 0x00000018ff537819 */ /* 0x000fe20000011453 */
[----:B------:R-:W-:Y:S01]  /*64a0*/  IMAD.SHL.U32 R84, R95, 0x100, RZ ;  /* 0x000001005f547824 */ /* 0x000fe200078e00ff */
[----:B------:R-:W-:Y:S01]  /*64b0*/  I2IP.S8.S32.SAT R114, R47, R42, RZ ;  /* 0x0000002a2f727239 */ /* 0x000fe200000014ff */
[----:B------:R-:W-:Y:S01]  /*64c0*/  IMAD R45, R78, R49, RZ ;  /* 0x000000314e2d7224 */ /* 0x000fe200078e02ff */
[----:B------:R-:W-:Y:S01]  /*64d0*/  PRMT R85, R96, 0x8880, RZ ;  /* 0x0000888060557816 */ /* 0x000fe200000000ff */
[----:B------:R-:W-:Y:S01]  /*64e0*/  IMAD R44, R81, R82, R44 ;  /* 0x00000052512c7224 */ /* 0x000fe200078e022c */
[----:B------:R-:W-:Y:S01]  /*64f0*/  SHF.R.S32.HI R81, RZ, 0x18, R84 ;  /* 0x00000018ff517819 */ /* 0x000fe20000011454 */
[C---:B------:R-:W-:Y:S01]  /*6500*/  IMAD R46, R78.reuse, R50, RZ ;  /* 0x000000324e2e7224 */ /* 0x040fe200078e02ff */
[----:B------:R-:W-:Y:S01]  /*6510*/  I2IP.S8.S32.SAT R114, R41, R40, R114 ;  /* 0x0000002829727239 */ /* 0x000fe20000001472 */
[----:B------:R-:W-:Y:S01]  /*6520*/  IMAD R45, R83, R82, R45 ;  /* 0x00000052532d7224 */ /* 0x000fe200078e022d */
[----:B------:R-:W-:Y:S01]  /*6530*/  SHF.R.S32.HI R83, RZ, 0x18, R95 ;  /* 0x00000018ff537819 */ /* 0x000fe2000001145f */
[----:B------:R-:W-:Y:S01]  /*6540*/  IMAD R51, R78, R51, RZ ;  /* 0x000000334e337224 */ /* 0x000fe200078e02ff */
[----:B------:R-:W-:Y:S01]  /*6550*/  SHF.L.U32 R84, R96, 0x8, RZ ;  /* 0x0000000860547819 */ /* 0x000fe200000006ff */
[C---:B------:R-:W-:Y:S02]  /*6560*/  IMAD R48, R78.reuse, R52, RZ ;  /* 0x000000344e307224 */ /* 0x040fe400078e02ff */
[-C--:B------:R-:W-:Y:S01]  /*6570*/  IMAD R46, R81, R82.reuse, R46 ;  /* 0x00000052512e7224 */ /* 0x080fe200078e022e */
[----:B------:R-:W-:Y:S01]  /*6580*/  SHF.R.S32.HI R81, RZ, 0x18, R86 ;  /* 0x00000018ff517819 */ /* 0x000fe20000011456 */
[C---:B------:R-:W-:Y:S01]  /*6590*/  IMAD R49, R78.reuse, R53, RZ ;  /* 0x000000354e317224 */ /* 0x040fe200078e02ff */
[----:B------:R-:W-:Y:S01]  /*65a0*/  SHF.R.S32.HI R86, RZ, 0x18, R99 ;  /* 0x00000018ff567819 */ /* 0x000fe20000011463 */
[----:B------:R-:W-:Y:S01]  /*65b0*/  IMAD R51, R83, R82, R51 ;  /* 0x0000005253337224 */ /* 0x000fe200078e0233 */
[----:B------:R-:W-:Y:S01]  /*65c0*/  SHF.R.S32.HI R83, RZ, 0x18, R84 ;  /* 0x00000018ff537819 */ /* 0x000fe20000011454 */
[C---:B------:R-:W-:Y:S01]  /*65d0*/  IMAD R50, R78.reuse, R54, RZ ;  /* 0x000000364e327224 */ /* 0x040fe200078e02ff */
[----:B------:R-:W-:Y:S01]  /*65e0*/  SHF.R.S32.HI R84, RZ, 0x18, R96 ;  /* 0x00000018ff547819 */ /* 0x000fe20000011460 */
[----:B------:R-:W-:Y:S01]  /*65f0*/  IMAD R48, R85, R82, R48 ;  /* 0x0000005255307224 */ /* 0x000fe200078e0230 */
[----:B------:R-:W-:Y:S01]  /*6600*/  I2IP.S8.S32.SAT R115, R51, R46, RZ ;  /* 0x0000002e33737239 */ /* 0x000fe200000014ff */
[C---:B------:R-:W-:Y:S01]  /*6610*/  IMAD R55, R78.reuse, R55, RZ ;  /* 0x000000374e377224 */ /* 0x040fe200078e02ff */
[----:B------:R-:W-:Y:S01]  /*6620*/  SHF.L.U32 R85, R97, 0x10, RZ ;  /* 0x0000001061557819 */ /* 0x000fe200000006ff */
[----:B------:R-:W-:Y:S01]  /*6630*/  IMAD R49, R81, R82, R49 ;  /* 0x0000005251317224 */ /* 0x000fe200078e0231 */
[----:B------:R-:W-:Y:S01]  /*6640*/  PRMT R81, R97, 0x8880, RZ ;  /* 0x0000888061517816 */ /* 0x000fe200000000ff */
[----:B------:R-:W-:Y:S01]  /*6650*/  IMAD R52, R78, R56, RZ ;  /* 0x000000384e347224 */ /* 0x000fe200078e02ff */
[----:B------:R-:W-:Y:S01]  /*6660*/  I2IP.S8.S32.SAT R115, R45, R44, R115 ;  /* 0x0000002c2d737239 */ /* 0x000fe20000001473 */
[-C--:B------:R-:W-:Y:S01]  /*6670*/  IMAD R50, R83, R82.reuse, R50 ;  /* 0x0000005253327224 */ /* 0x080fe200078e0232 */
[----:B------:R-:W-:Y:S01]  /*6680*/  SHF.R.S32.HI R83, RZ, 0x18, R85 ;  /* 0x00000018ff537819 */ /* 0x000fe20000011455 */
[-C--:B------:R-:W-:Y:S01]  /*6690*/  IMAD R55, R84, R82.reuse, R55 ;  /* 0x0000005254377224 */ /* 0x080fe200078e0237 */
[----:B------:R-:W-:Y:S01]  /*66a0*/  PRMT R85, R98, 0x8880, RZ ;  /* 0x0000888062557816 */ /* 0x000fe200000000ff */
[----:B------:R-:W-:Y:S01]  /*66b0*/  IMAD R52, R81, R82, R52 ;  /* 0x0000005251347224 */ /* 0x000fe200078e0234 */
[----:B------:R-:W-:Y:S01]  /*66c0*/  SHF.L.U32 R81, R97, 0x8, RZ ;  /* 0x0000000861517819 */ /* 0x000fe200000006ff */
[C---:B------:R-:W-:Y:S01]  /*66d0*/  IMAD R53, R78.reuse, R57, RZ ;  /* 0x000000394e357224 */ /* 0x040fe200078e02ff */
[----:B------:R1:W-:Y:S01]  /*66e0*/  STS.128 [R171+0x4200], R112 ;  /* 0x00420070ab007388 */ /* 0x0003e20000000c00 */
[----:B------:R-:W-:Y:S01]  /*66f0*/  IMAD R54, R78, R58, RZ ;  /* 0x0000003a4e367224 */ /* 0x000fe200078e02ff */
[----:B------:R-:W-:Y:S01]  /*6700*/  SHF.R.S32.HI R81, RZ, 0x18, R81 ;  /* 0x00000018ff517819 */ /* 0x000fe20000011451 */
[----:B------:R-:W-:Y:S01]  /*6710*/  IMAD R53, R83, R82, R53 ;  /* 0x0000005253357224 */ /* 0x000fe200078e0235 */
[----:B------:R-:W-:Y:S01]  /*6720*/  SHF.L.U32 R84, R98, 0x10, RZ ;  /* 0x0000001062547819 */ /* 0x000fe200000006ff */
[C---:B------:R-:W-:Y:S01]  /*6730*/  IMAD R59, R78.reuse, R59, RZ ;  /* 0x0000003b4e3b7224 */ /* 0x040fe200078e02ff */
[----:B------:R-:W-:Y:S01]  /*6740*/  SHF.R.S32.HI R83, RZ, 0x18, R97 ;  /* 0x00000018ff537819 */ /* 0x000fe20000011461 */
[C---:B------:R-:W-:Y:S01]  /*6750*/  IMAD R56, R78.reuse, R60, RZ ;  /* 0x0000003c4e387224 */ /* 0x040fe200078e02ff */
[----:B------:R-:W-:Y:S01]  /*6760*/  I2IP.S8.S32.SAT R120, R55, R50, RZ ;  /* 0x0000003237787239 */ /* 0x000fe200000014ff */
[----:B------:R-:W-:Y:S01]  /*6770*/  IMAD R54, R81, R82, R54 ;  /* 0x0000005251367224 */ /* 0x000fe200078e0236 */
[----:B------:R-:W-:Y:S01]  /*6780*/  SHF.R.S32.HI R84, RZ, 0x18, R84 ;  /* 0x00000018ff547819 */ /* 0x000fe20000011454 */
[----:B------:R-:W-:Y:S01]  /*6790*/  IMAD R57, R78, R61, RZ ;  /* 0x0000003d4e397224 */ /* 0x000fe200078e02ff */
[----:B------:R-:W-:Y:S01]  /*67a0*/  I2IP.S8.S32.SAT R120, R49, R48, R120 ;  /* 0x0000003031787239 */ /* 0x000fe20000001478 */
[-C--:B------:R-:W-:Y:S01]  /*67b0*/  IMAD R59, R83, R82.reuse, R59 ;  /* 0x00000052533b7224 */ /* 0x080fe200078e023b */
[----:B------:R-:W-:Y:S01]  /*67c0*/  PRMT R83, R99, 0x8880, RZ ;  /* 0x0000888063537816 */ /* 0x000fe200000000ff */
[-C--:B------:R-:W-:Y:S01]  /*67d0*/  IMAD R56, R85, R82.reuse, R56 ;  /* 0x0000005255387224 */ /* 0x080fe200078e0238 */
[----:B------:R-:W-:Y:S01]  /*67e0*/  SHF.R.S32.HI R81, RZ, 0x18, R98 ;  /* 0x00000018ff517819 */ /* 0x000fe20000011462 */
[----:B------:R-:W-:Y:S01]  /*67f0*/  IMAD R57, R84, R82, R57 ;  /* 0x0000005254397224 */ /* 0x000fe200078e0239 */
[----:B------:R-:W-:Y:S01]  /*6800*/  I2IP.S8.S32.SAT R121, R59, R54, RZ ;  /* 0x000000363b797239 */ /* 0x000fe200000014ff */
[C---:B------:R-:W-:Y:S01]  /*6810*/  IMAD R58, R78.reuse, R62, RZ ;  /* 0x0000003e4e3a7224 */ /* 0x040fe200078e02ff */
[C---:B------:R-:W-:Y:S01]  /*6820*/  SHF.L.U32 R85, R99.reuse, 0x8, RZ ;  /* 0x0000000863557819 */ /* 0x040fe200000006ff */
[----:B------:R-:W-:Y:S01]  /*6830*/  IMAD.U32 R84, R99, 0x10000, RZ ;  /* 0x0001000063547824 */ /* 0x000fe200078e00ff */
[----:B------:R-:W-:Y:S01]  /*6840*/  I2IP.S8.S32.SAT R121, R53, R52, R121 ;  /* 0x0000003435797239 */ /* 0x000fe20000001479 */
[C---:B------:R-:W-:Y:S01]  /*6850*/  IMAD R63, R78.reuse, R63, RZ ;  /* 0x0000003f4e3f7224 */ /* 0x040fe200078e02ff */
[----:B------:R-:W-:Y:S01]  /*6860*/  SHF.R.S32.HI R85, RZ, 0x18, R85 ;  /* 0x00000018ff557819 */ /* 0x000fe20000011455 */
[C---:B------:R-:W-:Y:S01]  /*6870*/  IMAD R60, R78.reuse, R64, RZ ;  /* 0x000000404e3c7224 */ /* 0x040fe200078e02ff */
[----:B------:R-:W-:Y:S01]  /*6880*/  SHF.R.S32.HI R84, RZ, 0x18, R84 ;  /* 0x00000018ff547819 */ /* 0x000fe20000011454 */
[-C--:B------:R-:W-:Y:S02]  /*6890*/  IMAD R58, R87, R82.reuse, R58 ;  /* 0x00000052573a7224 */ /* 0x080fe400078e023a */
[C---:B------:R-:W-:Y:S02]  /*68a0*/  IMAD R61, R78.reuse, R65, RZ ;  /* 0x000000414e3d7224 */ /* 0x040fe400078e02ff */
[-C--:B------:R-:W-:Y:S02]  /*68b0*/  IMAD R63, R81, R82.reuse, R63 ;  /* 0x00000052513f7224 */ /* 0x080fe400078e023f */
[----:B------:R-:W-:Y:S02]  /*68c0*/  IMAD R60, R83, R82, R60 ;  /* 0x00000052533c7224 */ /* 0x000fe400078e023c */
[----:B------:R-:W-:Y:S01]  /*68d0*/  IMAD R62, R78, R66, RZ ;  /* 0x000000424e3e7224 */ /* 0x000fe200078e02ff */
[----:B------:R-:W-:Y:S01]  /*68e0*/  I2IP.S8.S32.SAT R122, R63, R58, RZ ;  /* 0x0000003a3f7a7239 */ /* 0x000fe200000014ff */
[----:B------:R-:W-:Y:S02]  /*68f0*/  IMAD R61, R84, R82, R61 ;  /* 0x00000052543d7224 */ /* 0x000fe400078e023d */
[----:B------:R-:W-:Y:S01]  /*6900*/  IMAD R67, R78, R67, RZ ;  /* 0x000000434e437224 */ /* 0x000fe200078e02ff */
[----:B------:R-:W-:Y:S01]  /*6910*/  I2IP.S8.S32.SAT R122, R57, R56, R122 ;  /* 0x00000038397a7239 */ /* 0x000fe2000000147a */
[-C--:B------:R-:W-:Y:S02]  /*6920*/  IMAD R62, R85, R82.reuse, R62 ;  /* 0x00000052553e7224 */ /* 0x080fe400078e023e */
[----:B------:R-:W-:Y:S05]  /*6930*/  IMAD R67, R86, R82, R67 ;  /* 0x0000005256437224 */ /* 0x000fea00078e0243 */
[----:B------:R-:W-:Y:S04]  /*6940*/  I2IP.S8.S32.SAT R123, R67, R62, RZ ;  /* 0x0000003e437b7239 */ /* 0x000fe800000014ff */
[----:B------:R-:W-:Y:S05]  /*6950*/  I2IP.S8.S32.SAT R123, R61, R60, R123 ;  /* 0x0000003c3d7b7239 */ /* 0x000fea000000147b */
[----:B------:R1:W-:Y:S01]  /*6960*/  STS.128 [R170+0x4200], R120 ;  /* 0x00420078aa007388 */ /* 0x0003e20000000c00 */
[----:B------:R-:W-:Y:S01]  /*6970*/  @!PT LDS RZ, [RZ] ;  /* 0x00000000fffff984 */ /* 0x000fe20000000800 */
[----:B------:R-:W-:Y:S01]  /*6980*/  @!PT LDS RZ, [RZ] ;  /* 0x00000000fffff984 */ /* 0x000fe20000000800 */
[----:B------:R-:W-:Y:S01]  /*6990*/  @!PT LDS RZ, [RZ] ;  /* 0x00000000fffff984 */ /* 0x000fe20000000800 */
[----:B------:R-:W-:Y:S01]  /*69a0*/  @!PT LDS RZ, [RZ] ;  /* 0x00000000fffff984 */ /* 0x000fe20000000800 */
[----:B------:R2:W-:Y:S07]  /*69b0*/  MEMBAR.ALL.CTA ;  /* 0x0000000000007992 */ /* 0x0005ee0000008000 */
[----:B--2---:R-:W2:Y:S02]  /*69c0*/  FENCE.VIEW.ASYNC.S ;  /* 0x00000000000073c6 */ /* 0x004ea40000000000 */
[----:B--2---:R-:W-:Y:S06]  /*69d0*/  BAR.SYNC.DEFER_BLOCKING 0x1, 0x80 ;  /* 0x0042000000007b1d */ /* 0x004fec0000010000 */
[----:B------:R-:W-:Y:S05]  /*69e0*/  @P0 BRA `(.L_x_94) ;  /* 0x0000000000280947 */ /* 0x000fea0003800000 */
[----:B------:R-:W-:Y:S02]  /*69f0*/  UIADD3 UR4, UPT, UPT, UR49, 0x4200, URZ ;  /* 0x0000420031047890 */ /* 0x000fe4000fffe0ff */
[----:B------:R-:W-:Y:S01]  /*6a00*/  UIADD3 UR6, UP0, UPT, UR52, 0x680, URZ ;  /* 0x0000068034067890 */ /* 0x000fe2000ff1e0ff */
[----:B------:R-:W-:Y:S03]  /*6a10*/  UMOV UR43, UR36 ;  /* 0x00000024002b7c82 */ /* 0x000fe60008000000 */
[----:B------:R-:W-:Y:S01]  /*6a20*/  MOV R166, UR4 ;  /* 0x0000000400a67c02 */ /* 0x000fe20008000f00 */
[----:B------:R-:W-:Y:S03]  /*6a30*/  UIADD3.X UR7, UPT, UPT, URZ, UR53, URZ, UP0, !UPT ;  /* 0x00000035ff077290 */ /* 0x000fe600087fe4ff */
[----:B------:R-:W-:Y:S11]  /*6a40*/  R2UR UR40, R166 ;  /* 0x00000000a62872ca */ /* 0x000ff600000e0000 */
[----:B------:R-:W-:Y:S02]  /*6a50*/  @!UPT UIADD3 URZ, UPT, UPT, URZ, URZ, URZ ;  /* 0x000000fffffff290 */ /* 0x000fe4000fffe0ff */
[----:B------:R2:W-:Y:S01]  /*6a60*/  UTMASTG.3D [UR40], [UR6] ;  /* 0x00000028060073b5 */ /* 0x0005e20008010000 */
[----:B------:R0:W-:Y:S01]  /*6a70*/  UTMACMDFLUSH ;  /* 0x00000000000079b7 */ /* 0x0001e20000000000 */
[----:B--2---:R-:W-:Y:S04]  /*6a80*/  DEPBAR.LE SB0, 0x1 ;  /* 0x000080400000791a */ /* 0x004fe80000000000 */
.L_x_94:
[----:B------:R-:W-:Y:S05]  /*6a90*/  BSYNC.RECONVERGENT B0 ;  /* 0x0000000000007941 */ /* 0x000fea0003800200 */
.L_x_93:
[----:B------:R-:W-:Y:S06]  /*6aa0*/  BAR.SYNC.DEFER_BLOCKING 0x1, 0x80 ;  /* 0x0042000000007b1d */ /* 0x000fec0000010000 */
[----:B------:R-:W2:Y:S01]  /*6ab0*/  @P6 SYNCS.PHASECHK.TRANS64.TRYWAIT P0, [R125+URZ+0x30], R126 ;  /* 0x0000307e7d0065a7 */ /* 0x000ea200080011ff */
[----:B------:R-:W-:Y:S01]  /*6ac0*/  BSSY B1, `(.L_x_95) ;  /* 0x0000023000017945 */ /* 0x000fe20003800000 */
[----:B--2---:R-:W-:Y:S03]  /*6ad0*/  @P6 SEL R117, RZ, 0x1, !P0 ;  /* 0x00000001ff756807 */ /* 0x004fe60004000000 */
[----:B------:R-:W-:Y:S05]  /*6ae0*/  @!P6 BRA `(.L_x_96) ;  /* 0x000000000080e947 */ /* 0x000fea0003800000 */
[----:B------:R-:W-:Y:S01]  /*6af0*/  ISETP.NE.AND P1, PT, R118, RZ, PT ;  /* 0x000000ff7600720c */ /* 0x000fe20003f25270 */
[----:B------:R-:W-:Y:S01]  /*6b00*/  BSSY B0, `(.L_x_97) ;  /* 0x000000a000007945 */ /* 0x000fe20003800000 */
[----:B------:R-:W-:Y:S11]  /*6b10*/  ISETP.NE.AND P0, PT, R117, RZ, PT ;  /* 0x000000ff7500720c */ /* 0x000ff60003f05270 */
[----:B------:R-:W-:Y:S04]  /*6b20*/  @P1 IMAD R119, R160, 0x2000, R119 ;  /* 0x00002000a0771824 */ /* 0x000fe800078e0277 */
[--C-:B------:R-:W-:Y:S01]  /*6b30*/  @P1 IMAD.IADD R124, R124, 0x1, R119.reuse ;  /* 0x000000017c7c1824 */ /* 0x100fe200078e0277 */
[----:B------:R-:W-:Y:S01]  /*6b40*/  @P1 IADD3 R3, PT, PT, R165, R119, RZ ;  /* 0x00000077a5031210 */ /* 0x000fe20007ffe0ff */
[----:B------:R-:W-:Y:S01]  /*6b50*/  @P1 IMAD.IADD R2, R164, 0x1, R119 ;  /* 0x00000001a4021824 */ /* 0x000fe200078e0277 */
[----:B------:R-:W-:Y:S06]  /*6b60*/  @P0 BRA `(.L_x_98) ;  /* 0x00000000000c0947 */ /* 0x000fec0003800000 */
[----:B------:R-:W-:Y:S04]  /*6b70*/  SHF.L.U32 R0, R159, 0x1f, RZ ;  /* 0x0000001f9f007819 */ /* 0x000fe800000006ff */
[----:B------:R-:W2:Y:S02]  /*6b80*/  SYNCS.PHASECHK.TRANS64.TRYWAIT P0, [R125+URZ+0x30], R0 ;  /* 0x000030007d0075a7 */ /* 0x000ea400080011ff */
[----:B--2---:R-:W-:Y:S05]  /*6b90*/  @!P0 BRA `(.L_x_99) ;  /* 0x0000001c00dc8947 */ /* 0x004fea0003800000 */
.L_x_98:
[----:B------:R-:W-:Y:S05]  /*6ba0*/  BSYNC B0 ;  /* 0x0000000000007941 */ /* 0x000fea0003800000 */
.L_x_97:
[----:B------:R-:W-:Y:S01]  /*6bb0*/  ISETP.NE.AND P0, PT, R118, RZ, PT ;  /* 0x000000ff7600720c */ /* 0x000fe20003f05270 */
[----:B--2---:R-:W-:Y:S02]  /*6bc0*/  VIADD R125, R125, 0x40 ;  /* 0x000000407d7d7836 */ /* 0x004fe40000000000 */
[----:B------:R-:W-:Y:S02]  /*6bd0*/  IMAD.U32 R0, RZ, RZ, UR37 ;  /* 0x00000025ff007e24 */ /* 0x000fe4000f8e00ff */
[----:B------:R-:W-:Y:S03]  /*6be0*/  VIADD R160, R160, 0x1 ;  /* 0x00000001a0a07836 */ /* 0x000fe60000000000 */
[----:B------:R-:W-:Y:S05]  /*6bf0*/  PRMT R0, R0, 0x654, R125 ;  /* 0x0000065400007816 */ /* 0x000fea000000007d */
[----:B------:R2:W3:Y:S04]  /*6c00*/  @P0 LDS.128 R100, [R119+0x200] ;  /* 0x0002000077640984 */ /* 0x0004e80000000c00 */
[----:B------:R2:W4:Y:S04]  /*6c10*/  @P0 LDS.128 R88, [R3+0x200] ;  /* 0x0002000003580984 */ /* 0x0005280000000c00 */
        /* <DEDUP_REMOVED lines=12> */
[----:B--234-:R-:W-:Y:S02]  /*6ce0*/  LOP3.LUT R159, R159, R0, RZ, 0x3c, !PT ;  /* 0x000000009f9f7212 */ /* 0x01cfe400078e3cff */
.L_x_96:
[----:B------:R-:W-:Y:S05]  /*6cf0*/  BSYNC B1 ;  /* 0x0000000000017941 */ /* 0x000fea0003800000 */
.L_x_95:
[----:B------:R-:W-:Y:S05]  /*6d00*/  VIADD R3, R80, 0x40 ;  /* 0x0000004050037836 */ /* 0x000fea0000000000 */
[----:B------:R-:W-:Y:S04]  /*6d10*/  SHF.R.U32.HI R3, RZ, 0x15, R3 ;  /* 0x00000015ff037819 */ /* 0x000fe80000011603 */
[----:B------:R-:W-:Y:S11]  /*6d20*/  LOP3.LUT P0, RZ, R3, 0x3, R154, 0x48, !PT ;  /* 0x0000000303ff7812 */ /* 0x000ff6000780489a */
[----:B------:R-:W-:Y:S02]  /*6d30*/  @!UPT UIADD3 URZ, UPT, UPT, URZ, URZ, URZ ;  /* 0x000000fffffff290 */ /* 0x000fe4000fffe0ff */
[----:B------:R-:W-:Y:S05]  /*6d40*/  @!P0 BRA `(.L_x_100) ;  /* 0x0000000000408947 */ /* 0x000fea0003800000 */
[----:B------:R-:W2:Y:S01]  /*6d50*/  LDCU.64 UR8, c[0x4][0x70] ;  /* 0x01000e00ff0877ac */ /* 0x000ea20008000a00 */
[----:B------:R-:W-:Y:S01]  /*6d60*/  MOV R3, 0x0 ;  /* 0x0000000000037802 */ /* 0x000fe20000000f00 */
[----:B------:R-:W-:Y:S02]  /*6d70*/  HFMA2 R12, -RZ, RZ, 0, 5.9604644775390625e-08 ;  /* 0x00000001ff0c7431 */ /* 0x000fe400000001ff */
[----:B------:R-:W-:Y:S02]  /*6d80*/  IMAD.MOV.U32 R8, RZ, RZ, 0x192 ;  /* 0x00000192ff087424 */ /* 0x000fe400078e00ff */
[----:B------:R-:W-:Y:S01]  /*6d90*/  IMAD.MOV.U32 R13, RZ, RZ, RZ ;  /* 0x000000ffff0d7224 */ /* 0x000fe200078e00ff */
[----:B------:R-:W3:Y:S01]  /*6da0*/  LDCU.64 UR6, c[0x4][0x78] ;  /* 0x01000f00ff0677ac */ /* 0x000ee20008000a00 */
[----:B------:R-:W4:Y:S01]  /*6db0*/  LDC.64 R2, c[0x4][R3] ;  /* 0x0100000003027b82 */ /* 0x000f220000000a00 */
[----:B------:R-:W5:Y:S01]  /*6dc0*/  LDCU.64 UR4, c[0x4][0x10] ;  /* 0x01000200ff0477ac */ /* 0x000f620008000a00 */
[----:B--2---:R-:W-:Y:S01]  /*6dd0*/  MOV R5, UR9 ;  /* 0x0000000900057c02 */ /* 0x004fe20008000f00 */
[----:B------:R-:W-:Y:S01]  /*6de0*/  IMAD.U32 R4, RZ, RZ, UR8 ;  /* 0x00000008ff047e24 */ /* 0x000fe2000f8e00ff */
[----:B---3--:R-:W-:Y:S01]  /*6df0*/  MOV R7, UR7 ;  /* 0x0000000700077c02 */ /* 0x008fe20008000f00 */
[----:B------:R-:W-:Y:S01]  /*6e00*/  IMAD.U32 R6, RZ, RZ, UR6 ;  /* 0x00000006ff067e24 */ /* 0x000fe2000f8e00ff */
[----:B-----5:R-:W-:Y:S01]  /*6e10*/  MOV R11, UR5 ;  /* 0x00000005000b7c02 */ /* 0x020fe20008000f00 */
[----:B------:R-:W-:Y:S02]  /*6e20*/  IMAD.U32 R10, RZ, RZ, UR4 ;  /* 0x00000004ff0a7e24 */ /* 0x000fe4000f8e00ff */
[----:B------:R-:W-:Y:S07]  /*6e30*/  LEPC R20, `(.L_x_100) ;  /* 0x000000001014794e */ /* 0x000fee0000000000 */
[----:B-1--4-:R-:W-:Y:S05]  /*6e40*/  CALL.ABS.NOINC R2 ;  /* 0x0000000002007343 */ /* 0x012fea0003c00000 */
.L_x_100:
[----:B------:R-:W-:Y:S01]  /*6e50*/  ISETP.NE.AND P0, PT, R167, RZ, PT ;  /* 0x000000ffa700720c */ /* 0x000fe20003f05270 */
[----:B------:R-:W-:Y:S05]  /*6e60*/  WARPSYNC.ALL ;  /* 0x0000000000007948 */ /* 0x000fea0003800000 */
[----:B------:R-:W-:Y:S01]  /*6e70*/  IMAD.U32 R140, R102, 0x10000, RZ ;  /* 0x00010000668c7824 */ /* 0x000fe200078e00ff */
[----:B------:R-:W-:Y:S01]  /*6e80*/  R2UR UR4, R80 ;  /* 0x00000000500472ca */ /* 0x000fe200000e0000 */
[----:B------:R-:W-:Y:S01]  /*6e90*/  IMAD.U32 R134, R88, 0x10000, RZ ;  /* 0x0001000058867824 */ /* 0x000fe200078e00ff */
[C---:B------:R-:W-:Y:S01]  /*6ea0*/  SHF.L.U32 R0, R100.reuse, 0x10, RZ ;  /* 0x0000001064007819 */ /* 0x040fe200000006ff */
[----:B-1----:R-:W-:Y:S01]  /*6eb0*/  IMAD.U32 R119, R93, 0x10000, RZ ;  /* 0x000100005d777824 */ /* 0x002fe200078e00ff */
[----:B------:R-:W-:Y:S01]  /*6ec0*/  PRMT R3, R100, 0x8880, RZ ;  /* 0x0000888064037816 */ /* 0x000fe200000000ff */
[----:B------:R-:W-:Y:S01]  /*6ed0*/  IMAD.U32 R104, R98, 0x10000, RZ ;  /* 0x0001000062687824 */ /* 0x000fe200078e00ff */
[----:B------:R-:W-:Y:S01]  /*6ee0*/  SHF.L.U32 R81, R100, 0x8, RZ ;  /* 0x0000000864517819 */ /* 0x000fe200000006ff */
[----:B------:R-:W-:Y:S01]  /*6ef0*/  IMAD.SHL.U32 R127, R90, 0x100, RZ ;  /* 0x000001005a7f7824 */ /* 0x000fe200078e00ff */
[----:B------:R-:W-:Y:S01]  /*6f00*/  SHF.R.S32.HI R0, RZ, 0x18, R0 ;  /* 0x00000018ff007819 */ /* 0x000fe20000011400 */
[----:B------:R-:W-:Y:S01]  /*6f10*/  IMAD.SHL.U32 R112, R95, 0x100, RZ ;  /* 0x000001005f707824 */ /* 0x000fe200078e00ff */
[----:B------:R-:W-:Y:S01]  /*6f20*/  SHF.R.S32.HI R81, RZ, 0x18, R81 ;  /* 0x00000018ff517819 */ /* 0x000fe20000011451 */
[----:B------:R-:W-:Y:S01]  /*6f30*/  BSSY.RECONVERGENT B0, `(.L_x_101) ;  /* 0x0000121000007945 */ /* 0x000fe20003800200 */
[----:B------:R-:W-:Y:S01]  /*6f40*/  SHF.R.S32.HI R2, RZ, 0x18, R100 ;  /* 0x00000018ff027819 */ /* 0x000fe20000011464 */
[----:B------:R-:W1:Y:S01]  /*6f50*/  LDTM.x64 R4, tmem[UR4+0x40] ;  /* 0x00004004000479ee */ /* 0x000e620008340000 */
[----:B------:R-:W-:Y:S01]  /*6f60*/  NOP ;  /* 0x0000000000007918 */ /* 0x000fe20000000000 */
[----:B------:R-:W-:Y:S02]  /*6f70*/  SHF.R.S32.HI R84, RZ, 0x18, R101 ;  /* 0x00000018ff547819 */ /* 0x000fe40000011465 */
[----:B------:R-:W-:Y:S02]  /*6f80*/  SHF.R.S32.HI R85, RZ, 0x18, R102 ;  /* 0x00000018ff557819 */ /* 0x000fe40000011466 */
[----:B------:R-:W-:Y:S02]  /*6f90*/  SHF.R.S32.HI R86, RZ, 0x18, R103 ;  /* 0x00000018ff567819 */ /* 0x000fe40000011467 */
[----:B------:R-:W-:Y:S02]  /*6fa0*/  SHF.R.S32.HI R87, RZ, 0x18, R88 ;  /* 0x00000018ff577819 */ /* 0x000fe40000011458 */
[----:B------:R-:W-:Y:S02]  /*6fb0*/  R2UR UR5, R116 ;  /* 0x00000000740572ca */ /* 0x000fe400000e0000 */
[C---:B------:R-:W-:Y:S02]  /*6fc0*/  PRMT R143, R101.reuse, 0x8880, RZ ;  /* 0x00008880658f7816 */ /* 0x040fe400000000ff */
[----:B------:R-:W-:Y:S02]  /*6fd0*/  SHF.L.U32 R83, R101, 0x10, RZ ;  /* 0x0000001065537819 */ /* 0x000fe400000006ff */
[----:B------:R-:W-:Y:S02]  /*6fe0*/  PRMT R141, R102, 0x8880, RZ ;  /* 0x00008880668d7816 */ /* 0x000fe400000000ff */
[----:B------:R-:W-:Y:S02]  /*6ff0*/  SHF.R.S32.HI R83, RZ, 0x18, R83 ;  /* 0x00000018ff537819 */ /* 0x000fe40000011453 */
[C---:B------:R-:W-:Y:S02]  /*7000*/  PRMT R138, R103.reuse, 0x8880, RZ ;  /* 0x00008880678a7816 */ /* 0x040fe400000000ff */
[----:B------:R-:W-:Y:S01]  /*7010*/  SHF.L.U32 R137, R103, 0x10, RZ ;  /* 0x0000001067897819 */ /* 0x000fe200000006ff */
[----:B------:R-:W-:Y:S01]  /*7020*/  UIADD3 UR5, UPT, UPT, UR5, 0xa0, URZ ;  /* 0x000000a005057890 */ /* 0x000fe2000fffe0ff */
[----:B-1----:R-:W-:Y:S01]  /*7030*/  IMAD R4, R78, R4, RZ ;  /* 0x000000044e047224 */ /* 0x002fe200078e02ff */
[----:B------:R-:W-:Y:S01]  /*7040*/  PRMT R135, R88, 0x8880, RZ ;  /* 0x0000888058877816 */ /* 0x000fe200000000ff */
[C---:B------:R-:W-:Y:S01]  /*7050*/  IMAD R5, R78.reuse, R5, RZ ;  /* 0x000000054e057224 */ /* 0x040fe200078e02ff */
[----:B------:R-:W-:Y:S01]  /*7060*/  UPRMT UR5, UR37, 0x654, UR5 ;  /* 0x0000065425057896 */ /* 0x000fe20008000005 */
[----:B------:R-:W-:Y:S01]  /*7070*/  IMAD R4, R3, R82, R4 ;  /* 0x0000005203047224 */ /* 0x000fe200078e0204 */
[C---:B------:R-:W-:Y:S01]  /*7080*/  PRMT R132, R89.reuse, 0x8880, RZ ;  /* 0x0000888059847816 */ /* 0x040fe200000000ff */
[----:B------:R-:W-:Y:S01]  /*7090*/  IMAD R6, R78, R6, RZ ;  /* 0x000000064e067224 */ /* 0x000fe200078e02ff */
[----:B------:R-:W-:Y:S01]  /*70a0*/  SHF.L.U32 R131, R89, 0x10, RZ ;  /* 0x0000001059837819 */ /* 0x000fe200000006ff */
[----:B------:R-:W-:Y:S01]  /*70b0*/  IMAD R5, R0, R82, R5 ;  /* 0x0000005200057224 */ /* 0x000fe200078e0205 */
[----:B------:R-:W-:Y:S01]  /*70c0*/  PRMT R129, R90, 0x8880, RZ ;  /* 0x000088805a817816 */ /* 0x000fe200000000ff */
[----:B------:R-:W-:Y:S01]  /*70d0*/  IMAD R0, R78, R16, RZ ;  /* 0x000000104e007224 */ /* 0x000fe200078e02ff */
[----:B------:R-:W-:Y:S01]  /*70e0*/  SHF.L.U32 R128, R90, 0x10, RZ ;  /* 0x000000105a807819 */ /* 0x000fe200000006ff */
[C---:B------:R-:W-:Y:S01]  /*70f0*/  IMAD R7, R78.reuse, R7, RZ ;  /* 0x000000074e077224 */ /* 0x040fe200078e02ff */
[----:B------:R-:W-:Y:S01]  /*7100*/  SYNCS.ARRIVE.TRANS64.RED.A1T0 RZ, [UR5], RZ ;  /* 0x000000ffffff79a7 */ /* 0x000fe20008100405 */
[C---:B------:R-:W-:Y:S01]  /*7110*/  IMAD R16, R78.reuse, R20, RZ ;  /* 0x000000144e107224 */ /* 0x040fe200078e02ff */
[C---:B------:R-:W-:Y:S01]  /*7120*/  PRMT R126, R91.reuse, 0x8880, RZ ;  /* 0x000088805b7e7816 */ /* 0x040fe200000000ff */
[C---:B------:R-:W-:Y:S01]  /*7130*/  IMAD R20, R78.reuse, R24, RZ ;  /* 0x000000184e147224 */ /* 0x040fe200078e02ff */
[----:B------:R-:W-:Y:S01]  /*7140*/  SHF.L.U32 R125, R91, 0x10, RZ ;  /* 0x000000105b7d7819 */ /* 0x000fe200000006ff */
[----:B------:R-:W-:Y:S01]  /*7150*/  IMAD R6, R81, R82, R6 ;  /* 0x0000005251067224 */ /* 0x000fe200078e0206 */
[----:B------:R-:W-:Y:S01]  /*7160*/  MOV R81, R143 ;  /* 0x0000008f00517202 */ /* 0x000fe20000000f00 */
[----:B------:R-:W-:Y:S01]  /*7170*/  IMAD R24, R78, R28, RZ ;  /* 0x0000001c4e187224 */ /* 0x000fe200078e02ff */
[----:B------:R-:W-:Y:S01]  /*7180*/  PRMT R123, R92, 0x8880, RZ ;  /* 0x000088805c7b7816 */ /* 0x000fe200000000ff */
[----:B------:R-:W-:Y:S01]  /*7190*/  IMAD R28, R78, R32, RZ ;  /* 0x000000204e1c7224 */ /* 0x000fe200078e02ff */
[----:B------:R-:W-:Y:S01]  /*71a0*/  SHF.L.U32 R122, R92, 0x10, RZ ;  /* 0x000000105c7a7819 */ /* 0x000fe200000006ff */
[----:B------:R-:W-:Y:S01]  /*71b0*/  IMAD R7, R2, R82, R7 ;  /* 0x0000005202077224 */ /* 0x000fe200078e0207 */
[----:B------:R-:W-:Y:S01]  /*71c0*/  PRMT R120, R93, 0x8880, RZ ;  /* 0x000088805d787816 */ /* 0x000fe200000000ff */
[----:B------:R-:W-:Y:S01]  /*71d0*/  IMAD R32, R78, R36, RZ ;  /* 0x000000244e207224 */ /* 0x000fe200078e02ff */
[----:B------:R-:W-:Y:S01]  /*71e0*/  PRMT R117, R94, 0x8880, RZ ;  /* 0x000088805e757816 */ /* 0x000fe200000000ff */
[----:B------:R-:W-:Y:S01]  /*71f0*/  IMAD R2, R78, R17, RZ ;  /* 0x000000114e027224 */ /* 0x000fe200078e02ff */
[----:B------:R-:W-:Y:S01]  /*7200*/  SHF.L.U32 R116, R94, 0x10, RZ ;  /* 0x000000105e747819 */ /* 0x000fe200000006ff */
[----:B------:R-:W-:Y:S01]  /*7210*/  IMAD R36, R78, R40, RZ ;  /* 0x000000284e247224 */ /* 0x000fe200078e02ff */
[----:B------:R-:W-:Y:S01]  /*7220*/  SHF.L.U32 R115, R94, 0x8, RZ ;  /* 0x000000085e737819 */ /* 0x000fe200000006ff */
[C---:B------:R-:W-:Y:S01]  /*7230*/  IMAD R17, R78.reuse, R21, RZ ;  /* 0x000000154e117224 */ /* 0x040fe200078e02ff */
[C---:B------:R-:W-:Y:S01]  /*7240*/  PRMT R114, R95.reuse, 0x8880, RZ ;  /* 0x000088805f727816 */ /* 0x040fe200000000ff */
[C---:B------:R-:W-:Y:S01]  /*7250*/  IMAD R40, R78.reuse, R44, RZ ;  /* 0x0000002c4e287224 */ /* 0x040fe200078e02ff */
[----:B------:R-:W-:Y:S01]  /*7260*/  SHF.L.U32 R113, R95, 0x10, RZ ;  /* 0x000000105f717819 */ /* 0x000fe200000006ff */
[----:B------:R-:W-:Y:S01]  /*7270*/  IMAD R21, R78, R25, RZ ;  /* 0x000000194e157224 */ /* 0x000fe200078e02ff */
[----:B------:R-:W-:Y:S01]  /*7280*/  PRMT R111, R96, 0x8880, RZ ;  /* 0x00008880606f7816 */ /* 0x000fe200000000ff */
        /* <DEDUP_REMOVED lines=8> */
[C---:B------:R-:W-:Y:S01]  /*7310*/  IMAD R52, R78.reuse, R56, RZ ;  /* 0x000000384e347224 */ /* 0x040fe200078e02ff */
[----:B------:R-:W-:Y:S01]  /*7320*/  SHF.L.U32 R142, R101, 0x8, RZ ;  /* 0x00000008658e7819 */ /* 0x000fe200000006ff */
[C---:B------:R-:W-:Y:S01]  /*7330*/  IMAD R8, R78.reuse, R8, RZ ;  /* 0x000000084e087224 */ /* 0x040fe200078e02ff */
[C---:B------:R-:W-:Y:S01]  /*7340*/  SHF.L.U32 R101, R99.reuse, 0x10, RZ ;  /* 0x0000001063657819 */ /* 0x040fe200000006ff */
[----:B------:R-:W-:Y:S01]  /*7350*/  IMAD R33, R78, R37, RZ ;  /* 0x000000254e217224 */ /* 0x000fe200078e02ff */
[----:B------:R-:W-:Y:S01]  /*7360*/  SHF.L.U32 R139, R102, 0x8, RZ ;  /* 0x00000008668b7819 */ /* 0x000fe200000006ff */
[C---:B------:R-:W-:Y:S01]  /*7370*/  IMAD R56, R78.reuse, R60, RZ ;  /* 0x0000003c4e387224 */ /* 0x040fe200078e02ff */
[----:B------:R-:W-:Y:S01]  /*7380*/  PRMT R102, R99, 0x8880, RZ ;  /* 0x0000888063667816 */ /* 0x000fe200000000ff */
[C---:B------:R-:W-:Y:S01]  /*7390*/  IMAD R37, R78.reuse, R41, RZ ;  /* 0x000000294e257224 */ /* 0x040fe200078e02ff */
[----:B------:R-:W-:Y:S01]  /*73a0*/  SHF.L.U32 R136, R103, 0x8, RZ ;  /* 0x0000000867887819 */ /* 0x000fe200000006ff */
[C---:B------:R-:W-:Y:S01]  /*73b0*/  IMAD R60, R78.reuse, R64, RZ ;  /* 0x000000404e3c7224 */ /* 0x040fe200078e02ff */
[----:B------:R-:W-:Y:S01]  /*73c0*/  I2IP.S8.S32.SAT R64, R7, R6, RZ ;  /* 0x0000000607407239 */ /* 0x000fe200000014ff */
[C---:B------:R-:W-:Y:S01]  /*73d0*/  IMAD R9, R78.reuse, R9, RZ ;  /* 0x000000094e097224 */ /* 0x040fe200078e02ff */
[----:B------:R-:W-:Y:S01]  /*73e0*/  SHF.R.S32.HI R6, RZ, 0x18, R140 ;  /* 0x00000018ff067819 */ /* 0x000fe2000001148c */
[C---:B------:R-:W-:Y:S01]  /*73f0*/  IMAD R41, R78.reuse, R45, RZ ;  /* 0x0000002d4e297224 */ /* 0x040fe200078e02ff */
[----:B------:R-:W-:Y:S01]  /*7400*/  SHF.R.S32.HI R7, RZ, 0x18, R142 ;  /* 0x00000018ff077819 */ /* 0x000fe2000001148e */
[----:B------:R-:W-:Y:S01]  /*7410*/  IMAD R45, R78, R49, RZ ;  /* 0x000000314e2d7224 */ /* 0x000fe200078e02ff */
[----:B------:R-:W-:Y:S01]  /*7420*/  SHF.L.U32 R133, R88, 0x8, RZ ;  /* 0x0000000858857819 */ /* 0x000fe200000006ff */
[C---:B------:R-:W-:Y:S01]  /*7430*/  IMAD R10, R78.reuse, R10, RZ ;  /* 0x0000000a4e0a7224 */ /* 0x040fe200078e02ff */
[----:B------:R-:W-:Y:S01]  /*7440*/  SHF.R.S32.HI R88, RZ, 0x18, R89 ;  /* 0x00000018ff587819 */ /* 0x000fe20000011459 */
[C---:B------:R-:W-:Y:S01]  /*7450*/  IMAD R49, R78.reuse, R53, RZ ;  /* 0x000000354e317224 */ /* 0x040fe200078e02ff */
[----:B------:R-:W-:Y:S01]  /*7460*/  SHF.L.U32 R130, R89, 0x8, RZ ;  /* 0x0000000859827819 */ /* 0x000fe200000006ff */
[-C--:B------:R-:W-:Y:S01]  /*7470*/  IMAD R8, R81, R82.reuse, R8 ;  /* 0x0000005251087224 */ /* 0x080fe200078e0208 */
[----:B------:R-:W-:Y:S01]  /*7480*/  SHF.R.S32.HI R81, RZ, 0x18, R139 ;  /* 0x00000018ff517819 */ /* 0x000fe2000001148b */
[C---:B------:R-:W-:Y:S01]  /*7490*/  IMAD R53, R78.reuse, R57, RZ ;  /* 0x000000394e357224 */ /* 0x040fe200078e02ff */
[----:B------:R-:W-:Y:S01]  /*74a0*/  SHF.R.S32.HI R89, RZ, 0x18, R90 ;  /* 0x00000018ff597819 */ /* 0x000fe2000001145a */
[C---:B------:R-:W-:Y:S01]  /*74b0*/  IMAD R11, R78.reuse, R11, RZ ;  /* 0x0000000b4e0b7224 */ /* 0x040fe200078e02ff */
[----:B------:R-:W-:Y:S01]  /*74c0*/  SHF.R.S32.HI R90, RZ, 0x18, R91 ;  /* 0x00000018ff5a7819 */ /* 0x000fe2000001145b */
[C---:B------:R-:W-:Y:S01]  /*74d0*/  IMAD R57, R78.reuse, R61, RZ ;  /* 0x0000003d4e397224 */ /* 0x040fe200078e02ff */
[----:B------:R-:W-:Y:S01]  /*74e0*/  SHF.L.U32 R124, R91, 0x8, RZ ;  /* 0x000000085b7c7819 */ /* 0x000fe200000006ff */
[----:B------:R-:W-:Y:S01]  /*74f0*/  IMAD R9, R83, R82, R9 ;  /* 0x0000005253097224 */ /* 0x000fe200078e0209 */
[----:B------:R-:W-:Y:S01]  /*7500*/  SHF.R.S32.HI R91, RZ, 0x18, R92 ;  /* 0x00000018ff5b7819 */ /* 0x000fe2000001145c */
[----:B------:R-:W-:Y:S01]  /*7510*/  IMAD R61, R78, R65, RZ ;  /* 0x000000414e3d7224 */ /* 0x000fe200078e02ff */
[----:B------:R-:W-:Y:S01]  /*7520*/  SHF.L.U32 R121, R92, 0x8, RZ ;  /* 0x000000085c797819 */ /* 0x000fe200000006ff */
[C---:B------:R-:W-:Y:S01]  /*7530*/  IMAD R12, R78.reuse, R12, RZ ;  /* 0x0000000c4e0c7224 */ /* 0x040fe200078e02ff */
[----:B------:R-:W-:Y:S01]  /*7540*/  SHF.R.S32.HI R92, RZ, 0x18, R93 ;  /* 0x00000018ff5c7819 */ /* 0x000fe2000001145d */
[----:B------:R-:W-:Y:S01]  /*7550*/  IMAD.MOV.U32 R65, RZ, RZ, R141 ;  /* 0x000000ffff417224 */ /* 0x000fe200078e008d */
[----:B------:R-:W-:Y:S01]  /*7560*/  SHF.L.U32 R118, R93, 0x8, RZ ;  /* 0x000000085d767819 */ /* 0x000fe200000006ff */
[----:B------:R-:W-:Y:S01]  /*7570*/  IMAD R10, R7, R82, R10 ;  /* 0x00000052070a7224 */ /* 0x000fe200078e020a */
[----:B------:R-:W-:Y:S01]  /*7580*/  MOV R7, R138 ;  /* 0x0000008a00077202 */ /* 0x000fe20000000f00 */
[----:B------:R-:W-:Y:S01]  /*7590*/  IMAD R13, R78, R13, RZ ;  /* 0x0000000d4e0d7224 */ /* 0x000fe200078e02ff */
[----:B------:R-:W-:Y:S01]  /*75a0*/  SHF.R.S32.HI R93, RZ, 0x18, R94 ;  /* 0x00000018ff5d7819 */ /* 0x000fe2000001145e */
[----:B------:R-:W-:Y:S01]  /*75b0*/  IMAD R11, R84, R82, R11 ;  /* 0x00000052540b7224 */ /* 0x000fe200078e020b */
[----:B------:R-:W-:Y:S01]  /*75c0*/  I2IP.S8.S32.SAT R84, R5, R4, R64 ;  /* 0x0000000405547239 */ /* 0x000fe20000001440 */
[C---:B------:R-:W-:Y:S01]  /*75d0*/  IMAD R14, R78.reuse, R14, RZ ;  /* 0x0000000e4e0e7224 */ /* 0x040fe200078e02ff */
[----:B------:R-:W-:Y:S01]  /*75e0*/  SHF.R.S32.HI R5, RZ, 0x18, R137 ;  /* 0x00000018ff057819 */ /* 0x000fe20000011489 */
[----:B------:R-:W-:Y:S01]  /*75f0*/  IMAD R12, R65, R82, R12 ;  /* 0x00000052410c7224 */ /* 0x000fe200078e020c */
[----:B------:R-:W-:Y:S01]  /*7600*/  I2IP.S8.S32.SAT R10, R11, R10, RZ ;  /* 0x0000000a0b0a7239 */ /* 0x000fe200000014ff */
[----:B------:R-:W-:Y:S01]  /*7610*/  IMAD R15, R78, R15, RZ ;  /* 0x0000000f4e0f7224 */ /* 0x000fe200078e02ff */
[----:B------:R-:W-:Y:S01]  /*7620*/  SHF.R.S32.HI R94, RZ, 0x18, R95 ;  /* 0x00000018ff5e7819 */ /* 0x000fe2000001145f */
[-C--:B------:R-:W-:Y:S01]  /*7630*/  IMAD R13, R6, R82.reuse, R13 ;  /* 0x00000052060d7224 */ /* 0x080fe200078e020d */
[----:B------:R-:W-:Y:S01]  /*7640*/  SHF.R.S32.HI R6, RZ, 0x18, R134 ;  /* 0x00000018ff067819 */ /* 0x000fe20000011486 */
[-C--:B------:R-:W-:Y:S01]  /*7650*/  IMAD R14, R81, R82.reuse, R14 ;  /* 0x00000052510e7224 */ /* 0x080fe200078e020e */
        /* <DEDUP_REMOVED lines=10> */
[----:B------:R-:W-:Y:S01]  /*7700*/  MOV R5, R135 ;  /* 0x0000008700057202 */ /* 0x000fe20000000f00 */
[-C--:B------:R-:W-:Y:S01]  /*7710*/  IMAD R3, R4, R82.reuse, R3 ;  /* 0x0000005204037224 */ /* 0x080fe200078e0203 */
[----:B------:R-:W-:Y:S01]  /*7720*/  SHF.R.S32.HI R4, RZ, 0x18, R131 ;  /* 0x00000018ff047819 */ /* 0x000fe20000011483 */
[----:B------:R-:W-:Y:S01]  /*7730*/  IMAD R19, R86, R82, R19 ;  /* 0x0000005256137224 */ /* 0x000fe200078e0213 */
[----:B------:R-:W-:Y:S01]  /*7740*/  I2IP.S8.S32.SAT R86, R13, R12, R14 ;  /* 0x0000000c0d567239 */ /* 0x000fe2000000140e */
[----:B------:R-:W-:Y:S01]  /*7750*/  IMAD R18, R78, R22, RZ ;  /* 0x000000164e127224 */ /* 0x000fe200078e02ff */
[----:B------:R-:W-:Y:S01]  /*7760*/  SHF.L.U32 R109, R96, 0x8, RZ ;  /* 0x00000008606d7819 */ /* 0x000fe200000006ff */
[----:B------:R-:W-:Y:S01]  /*7770*/  IMAD R16, R5, R82, R16 ;  /* 0x0000005205107224 */ /* 0x000fe200078e0210 */
[----:B------:R-:W-:Y:S01]  /*7780*/  I2IP.S8.S32.SAT R19, R19, R3, RZ ;  /* 0x0000000313137239 */ /* 0x000fe200000014ff */
[----:B------:R-:W-:Y:S01]  /*7790*/  IMAD R23, R78, R23, RZ ;  /* 0x000000174e177224 */ /* 0x000fe200078e02ff */
[----:B------:R-:W-:Y:S01]  /*77a0*/  MOV R3, R132 ;  /* 0x0000008400037202 */ /* 0x000fe20000000f00 */
[-C--:B------:R-:W-:Y:S01]  /*77b0*/  IMAD R17, R6, R82.reuse, R17 ;  /* 0x0000005206117224 */ /* 0x080fe200078e0211 */
[----:B------:R-:W-:Y:S01]  /*77c0*/  MOV R5, R129 ;  /* 0x0000008100057202 */ /* 0x000fe20000000f00 */
[-C--:B------:R-:W-:Y:S01]  /*77d0*/  IMAD R18, R7, R82.reuse, R18 ;  /* 0x0000005207127224 */ /* 0x080fe200078e0212 */
[----:B------:R-:W-:Y:S01]  /*77e0*/  SHF.R.S32.HI R7, RZ, 0x18, R127 ;  /* 0x00000018ff077819 */ /* 0x000fe2000001147f */
[----:B------:R-:W-:Y:S01]  /*77f0*/  IMAD R23, R87, R82, R23 ;  /* 0x0000005257177224 */ /* 0x000fe200078e0217 */
[----:B------:R-:W-:Y:S01]  /*7800*/  I2IP.S8.S32.SAT R87, R2, R0, R19 ;  /* 0x0000000002577239 */ /* 0x000fe20000001413 */
[----:B------:R-:W-:Y:S01]  /*7810*/  IMAD R20, R3, R82, R20 ;  /* 0x0000005203147224 */ /* 0x000fe200078e0214 */
[----:B------:R-:W-:Y:S01]  /*7820*/  SHF.R.S32.HI R3, RZ, 0x18, R130 ;  /* 0x00000018ff037819 */ /* 0x000fe20000011482 */
[C---:B------:R-:W-:Y:S01]  /*7830*/  IMAD R22, R78.reuse, R26, RZ ;  /* 0x0000001a4e167224 */ /* 0x040fe200078e02ff */
[----:B------:R-:W-:Y:S01]  /*7840*/  I2IP.S8.S32.SAT R18, R23, R18, RZ ;  /* 0x0000001217127239 */ /* 0x000fe200000014ff */
[----:B------:R-:W-:Y:S01]  /*7850*/  IMAD R27, R78, R27, RZ ;  /* 0x0000001b4e1b7224 */ /* 0x000fe200078e02ff */
[----:B------:R1:W-:Y:S01]  /*7860*/  STS.128 [R153+UR49+0x6200], R84 ;  /* 0x0062005499007988 */ /* 0x0003e20008000c31 */
[----:B------:R-:W-:Y:S01]  /*7870*/  IMAD R21, R4, R82, R21 ;  /* 0x0000005204157224 */ /* 0x000fe200078e0215 */
[----:B------:R-:W-:Y:S01]  /*7880*/  I2IP.S8.S32.SAT R16, R17, R16, R18 ;  /* 0x0000001011107239 */ /* 0x000fe20000001412 */
[-C--:B------:R-:W-:Y:S01]  /*7890*/  IMAD R22, R3, R82.reuse, R22 ;  /* 0x0000005203167224 */ /* 0x080fe200078e0216 */
[----:B------:R-:W-:Y:S01]  /*78a0*/  SHF.R.S32.HI R0, RZ, 0x18, R128 ;  /* 0x00000018ff007819 */ /* 0x000fe20000011480 */
[----:B------:R-:W-:Y:S01]  /*78b0*/  IMAD R27, R88, R82, R27 ;  /* 0x00000052581b7224 */ /* 0x000fe200078e021b */
[----:B------:R-:W-:Y:S01]  /*78c0*/  SHF.R.S32.HI R96, RZ, 0x18, R97 ;  /* 0x00000018ff607819 */ /* 0x000fe20000011461 */
[C---:B------:R-:W-:Y:S01]  /*78d0*/  IMAD R26, R78.reuse, R30, RZ ;  /* 0x0000001e4e1a7224 */ /* 0x040fe200078e02ff */
[----:B------:R-:W-:Y:S01]  /*78e0*/  SHF.L.U32 R106, R97, 0x8, RZ ;  /* 0x00000008616a7819 */ /* 0x000fe200000006ff */
[----:B------:R-:W-:Y:S01]  /*78f0*/  IMAD R24, R5, R82, R24 ;  /* 0x0000005205187224 */ /* 0x000fe200078e0218 */
[----:B------:R-:W-:Y:S01]  /*7900*/  I2IP.S8.S32.SAT R17, R27, R22, RZ ;  /* 0x000000161b117239 */ /* 0x000fe200000014ff */
[----:B------:R-:W-:Y:S01]  /*7910*/  IMAD R31, R78, R31, RZ ;  /* 0x0000001f4e1f7224 */ /* 0x000fe200078e02ff */
[----:B------:R-:W-:Y:S01]  /*7920*/  SHF.R.S32.HI R5, RZ, 0x18, R124 ;  /* 0x00000018ff057819 */ /* 0x000fe2000001147c */
[----:B------:R-:W-:Y:S01]  /*7930*/  IMAD R25, R0, R82, R25 ;  /* 0x0000005200197224 */ /* 0x000fe200078e0219 */
[----:B------:R-:W-:Y:S01]  /*7940*/  I2IP.S8.S32.SAT R17, R21, R20, R17 ;  /* 0x0000001415117239 */ /* 0x000fe20000001411 */
[-C--:B------:R-:W-:Y:S01]  /*7950*/  IMAD R26, R7, R82.reuse, R26 ;  /* 0x00000052071a7224 */ /* 0x080fe200078e021a */
[----:B------:R-:W-:Y:S01]  /*7960*/  SHF.R.S32.HI R0, RZ, 0x18, R125 ;  /* 0x00000018ff007819 */ /* 0x000fe2000001147d */
[----:B------:R-:W-:Y:S01]  /*7970*/  IMAD.MOV.U32 R3, RZ, RZ, R126 ;  /* 0x000000ffff037224 */ /* 0x000fe200078e007e */
[----:B------:R-:W-:Y:S01]  /*7980*/  SHF.R.S32.HI R7, RZ, 0x18, R118 ;  /* 0x00000018ff077819 */ /* 0x000fe20000011476 */
[----:B------:R-:W-:Y:S01]  /*7990*/  IMAD R31, R89, R82, R31 ;  /* 0x00000052591f7224 */ /* 0x000fe200078e021f */
[----:B------:R-:W-:Y:S01]  /*79a0*/  SHF.R.S32.HI R97, RZ, 0x18, R98 ;  /* 0x00000018ff617819 */ /* 0x000fe20000011462 */
[----:B------:R-:W-:Y:S01]  /*79b0*/  IMAD R30, R78, R34, RZ ;  /* 0x000000224e1e7224 */ /* 0x000fe200078e02ff */
[----:B------:R-:W-:Y:S01]  /*79c0*/  SHF.L.U32 R103, R98, 0x8, RZ ;  /* 0x0000000862677819 */ /* 0x000fe200000006ff */
[----:B------:R-:W-:Y:S01]  /*79d0*/  IMAD R28, R3, R82, R28 ;  /* 0x00000052031c7224 */ /* 0x000fe200078e021c */
[----:B------:R-:W-:Y:S01]  /*79e0*/  I2IP.S8.S32.SAT R18, R31, R26, RZ ;  /* 0x0000001a1f127239 */ /* 0x000fe200000014ff */
[----:B------:R-:W-:Y:S01]  /*79f0*/  IMAD R35, R78, R35, RZ ;  /* 0x000000234e237224 */ /* 0x000fe200078e02ff */
[----:B------:R-:W-:Y:S01]  /*7a00*/  MOV R3, R123 ;  /* 0x0000007b00037202 */ /* 0x000fe20000000f00 */
[----:B------:R-:W-:Y:S01]  /*7a10*/  IMAD R29, R0, R82, R29 ;  /* 0x00000052001d7224 */ /* 0x000fe200078e021d */
[----:B------:R-:W-:Y:S01]  /*7a20*/  I2IP.S8.S32.SAT R18, R25, R24, R18 ;  /* 0x0000001819127239 */ /* 0x000fe20000001412 */
[-C--:B------:R-:W-:Y:S01]  /*7a30*/  IMAD R30, R5, R82.reuse, R30 ;  /* 0x00000052051e7224 */ /* 0x080fe200078e021e */
[----:B------:R-:W-:Y:S01]  /*7a40*/  SHF.R.S32.HI R0, RZ, 0x18, R122 ;  /* 0x00000018ff007819 */ /* 0x000fe2000001147a */
[----:B------:R-:W-:Y:S01]  /*7a50*/  IMAD R35, R90, R82, R35 ;  /* 0x000000525a237224 */ /* 0x000fe200078e0223 */
[----:B------:R-:W-:Y:S01]  /*7a60*/  MOV R5, R120 ;  /* 0x0000007800057202 */ /* 0x000fe20000000f00 */
[----:B------:R-:W-:Y:S01]  /*7a70*/  IMAD R32, R3, R82, R32 ;  /* 0x0000005203207224 */ /* 0x000fe200078e0220 */
[----:B------:R-:W-:Y:S01]  /*7a80*/  SHF.R.S32.HI R3, RZ, 0x18, R121 ;  /* 0x00000018ff037819 */ /* 0x000fe20000011479 */
[C---:B------:R-:W-:Y:S01]  /*7a90*/  IMAD R34, R78.reuse, R38, RZ ;  /* 0x000000264e227224 */ /* 0x040fe200078e02ff */
[----:B------:R-:W-:Y:S01]  /*7aa0*/  I2IP.S8.S32.SAT R19, R35, R30, RZ ;  /* 0x0000001e23137239 */ /* 0x000fe200000014ff */
[----:B------:R-:W-:Y:S01]  /*7ab0*/  IMAD R39, R78, R39, RZ ;  /* 0x000000274e277224 */ /* 0x000fe200078e02ff */
[----:B------:R-:W-:Y:S01]  /*7ac0*/  SHF.R.S32.HI R98, RZ, 0x18, R99 ;  /* 0x00000018ff627819 */ /* 0x000fe20000011463 */
[----:B------:R-:W-:Y:S01]  /*7ad0*/  IMAD R33, R0, R82, R33 ;  /* 0x0000005200217224 */ /* 0x000fe200078e0221 */
[----:B------:R-:W-:Y:S01]  /*7ae0*/  I2IP.S8.S32.SAT R19, R29, R28, R19 ;  /* 0x0000001c1d137239 */ /* 0x000fe20000001413 */
[-C--:B------:R-:W-:Y:S01]  /*7af0*/  IMAD R34, R3, R82.reuse, R34 ;  /* 0x0000005203227224 */ /* 0x080fe200078e0222 */
[----:B------:R-:W-:Y:S01]  /*7b00*/  SHF.R.S32.HI R0, RZ, 0x18, R119 ;  /* 0x00000018ff007819 */ /* 0x000fe20000011477 */
[----:B------:R-:W-:Y:S01]  /*7b10*/  IMAD R39, R91, R82, R39 ;  /* 0x000000525b277224 */ /* 0x000fe200078e0227 */
[----:B------:R-:W-:Y:S01]  /*7b20*/  MOV R3, R117 ;  /* 0x0000007500037202 */ /* 0x000fe20000000f00 */
[C---:B------:R-:W-:Y:S01]  /*7b30*/  IMAD R38, R78.reuse, R42, RZ ;  /* 0x0000002a4e267224 */ /* 0x040fe200078e02ff */
[----:B------:R1:W-:Y:S01]  /*7b40*/  STS.128 [R172+0x6200], R16 ;  /* 0x00620010ac007388 */ /* 0x0003e20000000c00 */
        /* <DEDUP_REMOVED lines=8> */
[-C--:B------:R-:W-:Y:S01]  /*7bd0*/  IMAD R43, R92, R82.reuse, R43 ;  /* 0x000000525c2b7224 */ /* 0x080fe200078e022b */
[----:B------:R-:W-:Y:S01]  /*7be0*/  SHF.R.S32.HI R7, RZ, 0x18, R112 ;  /* 0x00000018ff077819 */ /* 0x000fe20000011470 */
[----:B------:R-:W-:Y:S01]  /*7bf0*/  IMAD R40, R3, R82, R40 ;  /* 0x0000005203287224 */ /* 0x000fe200078e0228 */
[----:B------:R-:W-:Y:S01]  /*7c00*/  SHF.R.S32.HI R3, RZ, 0x18, R115 ;  /* 0x00000018ff037819 */ /* 0x000fe20000011473 */
[C---:B------:R-:W-:Y:S01]  /*7c10*/  IMAD R42, R78.reuse, R46, RZ ;  /* 0x0000002e4e2a7224 */ /* 0x040fe200078e02ff */
[----:B------:R-:W-:Y:S01]  /*7c20*/  I2IP.S8.S32.SAT R38, R43, R38, RZ ;  /* 0x000000262b267239 */ /* 0x000fe200000014ff */
[----:B------:R-:W-:Y:S01]  /*7c30*/  IMAD R47, R78, R47, RZ ;  /* 0x0000002f4e2f7224 */ /* 0x000fe200078e02ff */
[----:B------:R-:W-:Y:S01]  /*7c40*/  SHF.L.U32 R100, R99, 0x8, RZ ;  /* 0x0000000863647819 */ /* 0x000fe200000006ff */
[----:B------:R-:W-:Y:S01]  /*7c50*/  IMAD R41, R0, R82, R41 ;  /* 0x0000005200297224 */ /* 0x000fe200078e0229 */
[----:B------:R-:W-:Y:S01]  /*7c60*/  I2IP.S8.S32.SAT R33, R37, R36, R38 ;  /* 0x0000002425217239 */ /* 0x000fe20000001426 */
[-C--:B------:R-:W-:Y:S01]  /*7c70*/  IMAD R42, R3, R82.reuse, R42 ;  /* 0x00000052032a7224 */ /* 0x080fe200078e022a */
[----:B------:R-:W-:Y:S01]  /*7c80*/  SHF.R.S32.HI R0, RZ, 0x18, R113 ;  /* 0x00000018ff007819 */ /* 0x000fe20000011471 */
[----:B------:R-:W-:Y:S01]  /*7c90*/  IMAD R47, R93, R82, R47 ;  /* 0x000000525d2f7224 */ /* 0x000fe200078e022f */
[----:B------:R-:W-:Y:S01]  /*7ca0*/  IADD3 R76, PT, PT, R76, 0x1, RZ ;  /* 0x000000014c4c7810 */ /* 0x000fe20007ffe0ff */
[C---:B------:R-:W-:Y:S02]  /*7cb0*/  IMAD R46, R78.reuse, R50, RZ ;  /* 0x000000324e2e7224 */ /* 0x040fe400078e02ff */
        /* <DEDUP_REMOVED lines=8> */
[----:B------:R-:W-:Y:S02]  /*7d40*/  IMAD.MOV.U32 R3, RZ, RZ, R111 ;  /* 0x000000ffff037224 */ /* 0x000fe400078e006f */
[-C--:B------:R-:W-:Y:S02]  /*7d50*/  IMAD R51, R94, R82.reuse, R51 ;  /* 0x000000525e337224 */ /* 0x080fe400078e0233 */
[----:B------:R-:W-:Y:S01]  /*7d60*/  IMAD R48, R3, R82, R48 ;  /* 0x0000005203307224 */ /* 0x000fe200078e0230 */
[----:B------:R-:W-:Y:S01]  /*7d70*/  SHF.R.S32.HI R3, RZ, 0x18, R109 ;  /* 0x00000018ff037819 */ /* 0x000fe2000001146d */
[C---:B------:R-:W-:Y:S01]  /*7d80*/  IMAD R50, R78.reuse, R54, RZ ;  /* 0x000000364e327224 */ /* 0x040fe200078e02ff */
[----:B------:R-:W-:Y:S01]  /*7d90*/  I2IP.S8.S32.SAT R35, R51, R46, RZ ;  /* 0x0000002e33237239 */ /* 0x000fe200000014ff */
[----:B------:R-:W-:Y:S02]  /*7da0*/  IMAD R55, R78, R55, RZ ;  /* 0x000000374e377224 */ /* 0x000fe400078e02ff */
[----:B------:R-:W-:Y:S01]  /*7db0*/  IMAD R49, R0, R82, R49 ;  /* 0x0000005200317224 */ /* 0x000fe200078e0231 */
[----:B------:R-:W-:Y:S01]  /*7dc0*/  I2IP.S8.S32.SAT R35, R45, R44, R35 ;  /* 0x0000002c2d237239 */ /* 0x000fe20000001423 */
[-C--:B------:R-:W-:Y:S01]  /*7dd0*/  IMAD R50, R3, R82.reuse, R50 ;  /* 0x0000005203327224 */ /* 0x080fe200078e0232 */
[----:B------:R-:W-:Y:S01]  /*7de0*/  SHF.R.S32.HI R0, RZ, 0x18, R107 ;  /* 0x00000018ff007819 */ /* 0x000fe2000001146b */
[----:B------:R-:W-:Y:S01]  /*7df0*/  IMAD R55, R95, R82, R55 ;  /* 0x000000525f377224 */ /* 0x000fe200078e0237 */
[----:B------:R-:W-:Y:S01]  /*7e00*/  SHF.R.S32.HI R3, RZ, 0x18, R106 ;  /* 0x00000018ff037819 */ /* 0x000fe2000001146a */
        /* <DEDUP_REMOVED lines=11> */
[----:B------:R-:W-:Y:S01]  /*7ec0*/  SHF.R.S32.HI R3, RZ, 0x18, R103 ;  /* 0x00000018ff037819 */ /* 0x000fe20000011467 */
[----:B------:R-:W-:Y:S02]  /*7ed0*/  IMAD R58, R78, R62, RZ ;  /* 0x0000003e4e3a7224 */ /* 0x000fe400078e02ff */
[----:B------:R-:W-:Y:S01]  /*7ee0*/  IMAD R56, R5, R82, R56 ;  /* 0x0000005205387224 */ /* 0x000fe200078e0238 */
[----:B------:R-:W-:Y:S01]  /*7ef0*/  MOV R5, R102 ;  /* 0x0000006600057202 */ /* 0x000fe20000000f00 */
[----:B------:R-:W-:Y:S01]  /*7f00*/  IMAD R57, R0, R82, R57 ;  /* 0x0000005200397224 */ /* 0x000fe200078e0239 */
[----:B------:R-:W-:Y:S01]  /*7f10*/  SHF.R.S32.HI R0, RZ, 0x18, R101 ;  /* 0x00000018ff007819 */ /* 0x000fe20000011465 */
[C---:B------:R-:W-:Y:S01]  /*7f20*/  IMAD R63, R78.reuse, R63, RZ ;  /* 0x0000003f4e3f7224 */ /* 0x040fe200078e02ff */
[----:B------:R-:W-:Y:S01]  /*7f30*/  I2IP.S8.S32.SAT R54, R59, R54, RZ ;  /* 0x000000363b367239 */ /* 0x000fe200000014ff */
[-C--:B------:R-:W-:Y:S01]  /*7f40*/  IMAD R58, R3, R82.reuse, R58 ;  /* 0x00000052033a7224 */ /* 0x080fe200078e023a */
[----:B------:R-:W-:Y:S01]  /*7f50*/  SHF.R.S32.HI R3, RZ, 0x18, R100 ;  /* 0x00000018ff037819 */ /* 0x000fe20000011464 */
[----:B------:R-:W-:Y:S01]  /*7f60*/  IMAD R63, R97, R82, R63 ;  /* 0x00000052613f7224 */ /* 0x000fe200078e023f */
[----:B------:R-:W-:Y:S01]  /*7f70*/  I2IP.S8.S32.SAT R49, R53, R52, R54 ;  /* 0x0000003435317239 */ /* 0x000fe20000001436 */
        /* <DEDUP_REMOVED lines=19> */
[----:B------:R-:W-:Y:S02]  /*80b0*/  UIADD3 UR8, UP0, UPT, UR52, 0x680, URZ ;  /* 0x0000068034087890 */ /* 0x000fe4000ff1e0ff */
[----:B------:R-:W-:Y:S02]  /*80c0*/  UIADD3 UR5, UPT, UPT, UR41, 0x40, URZ ;  /* 0x0000004029057890 */ /* 0x000fe4000fffe0ff */
[----:B------:R-:W-:Y:S02]  /*80d0*/  UIADD3 UR4, UPT, UPT, UR49, 0x6200, URZ ;  /* 0x0000620031047890 */ /* 0x000fe4000fffe0ff */
[----:B------:R-:W-:Y:S01]  /*80e0*/  UIADD3.X UR9, UPT, UPT, URZ, UR53, URZ, UP0, !UPT ;  /* 0x00000035ff097290 */ /* 0x000fe200087fe4ff */
[----:B------:R-:W-:Y:S01]  /*80f0*/  UMOV UR6, UR42 ;  /* 0x0000002a00067c82 */ /* 0x000fe20008000000 */
[----:B------:R-:W-:Y:S07]  /*8100*/  UMOV UR7, UR36 ;  /* 0x0000002400077c82 */ /* 0x000fee0008000000 */
[----:B------:R2:W-:Y:S01]  /*8110*/  UTMASTG.3D [UR4], [UR8] ;  /* 0x00000004080073b5 */ /* 0x0005e20008010000 */
[----:B------:R0:W-:Y:S01]  /*8120*/  UTMACMDFLUSH ;  /* 0x00000000000079b7 */ /* 0x0001e20000000000 */
[----:B--2---:R-:W-:Y:S04]  /*8130*/  DEPBAR.LE SB0, 0x1 ;  /* 0x000080400000791a */ /* 0x004fe80000000000 */
.L_x_102:
[----:B------:R-:W-:Y:S05]  /*8140*/  BSYNC.RECONVERGENT B0 ;  /* 0x0000000000007941 */ /* 0x000fea0003800200 */
.L_x_101:
[----:B------:R-:W-:Y:S01]  /*8150*/  BAR.SYNC.DEFER_BLOCKING 0x1, 0x80 ;  /* 0x0042000000007b1d */ /* 0x000fe20000010000 */
[----:B------:R-:W-:Y:S01]  /*8160*/  ISETP.NE.AND P2, PT, R168, RZ, PT ;  /* 0x000000ffa800720c */ /* 0x000fe20003f45270 */
[----:B------:R-:W-:Y:S01]  /*8170*/  IMAD.IADD R20, R75, 0x1, R150 ;  /* 0x000000014b147824 */ /* 0x000fe200078e0296 */
[----:B------:R-:W-:Y:S01]  /*8180*/  ISETP.NE.AND P0, PT, R169, 0x2, PT ;  /* 0x00000002a900780c */ /* 0x000fe20003f05270 */
[----:B------:R-:W-:Y:S01]  /*8190*/  IMAD.IADD R21, R77, 0x1, R152 ;  /* 0x000000014d157824 */ /* 0x000fe200078e0298 */
[----:B------:R-:W-:Y:S02]  /*81a0*/  ISETP.NE.AND P1, PT, R76, 0x4, PT ;  /* 0x000000044c00780c */ /* 0x000fe40003f25270 */
[----:B------:R-:W-:Y:S02]  /*81b0*/  SEL R0, RZ, 0x1, P0 ;  /* 0x00000001ff007807 */ /* 0x000fe40000000000 */
[----:B------:R-:W-:Y:S02]  /*81c0*/  SEL R3, RZ, 0x1, P1 ;  /* 0x00000001ff037807 */ /* 0x000fe40000800000 */
[----:B------:R-:W-:Y:S02]  /*81d0*/  LOP3.LUT R161, R161, R0, RZ, 0x3c, !PT ;  /* 0x00000000a1a17212 */ /* 0x000fe400078e3cff */
[----:B------:R-:W-:Y:S02]  /*81e0*/  LOP3.LUT R162, R162, R3, RZ, 0x3c, !PT ;  /* 0x00000003a2a27212 */ /* 0x000fe400078e3cff */
[----:B------:R-:W-:Y:S02]  /*81f0*/  @P2 R2UR UR36, R158 ;  /* 0x000000009e2422ca */ /* 0x000fe400000e0000 */
[----:B------:R-:W-:Y:S02]  /*8200*/  SEL R169, R169, RZ, P0 ;  /* 0x000000ffa9a97207 */ /* 0x000fe40000000000 */
[----:B------:R-:W-:Y:S01]  /*8210*/  SEL R76, R76, RZ, P1 ;  /* 0x000000ff4c4c7207 */ /* 0x000fe20000800000 */
[----:B------:R-:W-:Y:S10]  /*8220*/  @P2 BRA `(.L_x_103) ;  /* 0xffffffc400842947 */ /* 0x000ff4000383ffff */
[----:B------:R-:W-:Y:S05]  /*8230*/  EXIT ;  /* 0x000000000000794d */ /* 0x000fea0003800000 */
.L_x_19:
[----:B--2---:R2:W1:Y:S02]  /*8240*/  SYNCS.PHASECHK.TRANS64.TRYWAIT P0, [R3+URZ+0xd0], R2 ;  /* 0x0000d002030075a7 */ /* 0x00446400080011ff */
[----:B-1----:R-:W-:Y:S05]  /*8250*/  @!P0 NANOSLEEP.SYNCS 0x989680 ;  /* 0x009896800000895d */ /* 0x002fea0003900000 */
[----:B------:R-:W1:Y:S02]  /*8260*/  @!P0 SYNCS.PHASECHK.TRANS64 P0, [R3+URZ+0xd0], R2 ;  /* 0x0000d002030085a7 */ /* 0x000e6400080010ff */
[----:B-1----:R-:W-:Y:S05]  /*8270*/  @!P0 BRA `(.L_x_19) ;  /* 0xfffffffc00f08947 */ /* 0x002fea000383ffff */
[----:B------:R-:W-:Y:S05]  /*8280*/  BRA `(.L_x_104) ;  /* 0xffffff9000c07947 */ /* 0x000fea000383ffff */
.L_x_22:
[----:B-1----:R-:W-:-:S07]  /*8290*/  MOV R2, UR33 ;  /* 0x0000002100027c02 */ /* 0x002fce0008000f00 */
.L_x_105:
[----:B-1----:R1:W2:Y:S02]  /*82a0*/  SYNCS.PHASECHK.TRANS64.TRYWAIT P0, [R2+URZ+0x18], R5 ;  /* 0x00001805020075a7 */ /* 0x0022a400080011ff */
[----:B--2---:R-:W-:Y:S05]  /*82b0*/  @!P0 NANOSLEEP.SYNCS 0x989680 ;  /* 0x009896800000895d */ /* 0x004fea0003900000 */
[----:B------:R-:W2:Y:S02]  /*82c0*/  @!P0 SYNCS.PHASECHK.TRANS64 P0, [R2+URZ+0x18], R5 ;  /* 0x00001805020085a7 */ /* 0x000ea400080010ff */
[----:B--2---:R-:W-:Y:S05]  /*82d0*/  @!P0 BRA `(.L_x_105) ;  /* 0xfffffffc00f08947 */ /* 0x004fea000383ffff */
[----:B------:R-:W-:Y:S05]  /*82e0*/  BRA `(.L_x_21) ;  /* 0xffffff9400107947 */ /* 0x000fea000383ffff */
.L_x_28:
[----:B-1----:R-:W-:-:S07]  /*82f0*/  MOV R2, UR17 ;  /* 0x0000001100027c02 */ /* 0x002fce0008000f00 */
.L_x_106:
[----:B-1----:R1:W2:Y:S02]  /*8300*/  SYNCS.PHASECHK.TRANS64.TRYWAIT P0, [R2+URZ+0x18], R5 ;  /* 0x00001805020075a7 */ /* 0x0022a400080011ff */
[----:B--2---:R-:W-:Y:S05]  /*8310*/  @!P0 NANOSLEEP.SYNCS 0x989680 ;  /* 0x009896800000895d */ /* 0x004fea0003900000 */
[----:B------:R-:W2:Y:S02]  /*8320*/  @!P0 SYNCS.PHASECHK.TRANS64 P0, [R2+URZ+0x18], R5 ;  /* 0x00001805020085a7 */ /* 0x000ea400080010ff */
[----:B--2---:R-:W-:Y:S05]  /*8330*/  @!P0 BRA `(.L_x_106) ;  /* 0xfffffffc00f08947 */ /* 0x004fea000383ffff */
[----:B------:R-:W-:Y:S05]  /*8340*/  BRA `(.L_x_27) ;  /* 0xffffff9400b47947 */ /* 0x000fea000383ffff */
.L_x_32:
[----:B-1----:R1:W2:Y:S02]  /*8350*/  SYNCS.PHASECHK.TRANS64.TRYWAIT P0, [R2+URZ+0x60], R3 ;  /* 0x00006003020075a7 */ /* 0x0022a400080011ff */
[----:B--2---:R-:W-:Y:S05]  /*8360*/  @!P0 NANOSLEEP.SYNCS 0x989680 ;  /* 0x009896800000895d */ /* 0x004fea0003900000 */
[----:B------:R-:W2:Y:S02]  /*8370*/  @!P0 SYNCS.PHASECHK.TRANS64 P0, [R2+URZ+0x60], R3 ;  /* 0x00006003020085a7 */ /* 0x000ea400080010ff */
[----:B--2---:R-:W-:Y:S05]  /*8380*/  @!P0 BRA `(.L_x_32) ;  /* 0xfffffffc00f08947 */ /* 0x004fea000383ffff */
[----:B------:R-:W-:Y:S05]  /*8390*/  BRA `(.L_x_107) ;  /* 0xffffff9800407947 */ /* 0x000fea000383ffff */
.L_x_36:
[----:B----4-:R-:W-:-:S07]  /*83a0*/  MOV R0, UR5 ;  /* 0x0000000500007c02 */ /* 0x010fce0008000f00 */
.L_x_108:
[----:B-1----:R1:W2:Y:S02]  /*83b0*/  SYNCS.PHASECHK.TRANS64.TRYWAIT P0, [R0+URZ], R3 ;  /* 0x00000003000075a7 */ /* 0x0022a400080011ff */
[----:B--2---:R-:W-:Y:S05]  /*83c0*/  @!P0 NANOSLEEP.SYNCS 0x989680 ;  /* 0x009896800000895d */ /* 0x004fea0003900000 */
[----:B------:R-:W2:Y:S02]  /*83d0*/  @!P0 SYNCS.PHASECHK.TRANS64 P0, [R0+URZ], R3 ;  /* 0x00000003000085a7 */ /* 0x000ea400080010ff */
[----:B--2---:R-:W-:Y:S05]  /*83e0*/  @!P0 BRA `(.L_x_108) ;  /* 0xfffffffc00f08947 */ /* 0x004fea000383ffff */
[----:B------:R-:W-:Y:S05]  /*83f0*/  BRA `(.L_x_109) ;  /* 0xffffff9c00b07947 */ /* 0x000fea000383ffff */
.L_x_37:
[----:B----4-:R-:W-:-:S07]  /*8400*/  MOV R0, UR5 ;  /* 0x0000000500007c02 */ /* 0x010fce0008000f00 */
.L_x_110:
[----:B-1----:R1:W2:Y:S02]  /*8410*/  SYNCS.PHASECHK.TRANS64.TRYWAIT P0, [R0+URZ], R3 ;  /* 0x00000003000075a7 */ /* 0x0022a400080011ff */
[----:B--2---:R-:W-:Y:S05]  /*8420*/  @!P0 NANOSLEEP.SYNCS 0x989680 ;  /* 0x009896800000895d */ /* 0x004fea0003900000 */
[----:B------:R-:W2:Y:S02]  /*8430*/  @!P0 SYNCS.PHASECHK.TRANS64 P0, [R0+URZ], R3 ;  /* 0x00000003000085a7 */ /* 0x000ea400080010ff */
[----:B--2---:R-:W-:Y:S05]  /*8440*/  @!P0 BRA `(.L_x_110) ;  /* 0xfffffffc00f08947 */ /* 0x004fea000383ffff */
[----:B------:R-:W-:Y:S05]  /*8450*/  BRA `(.L_x_111) ;  /* 0xffffff9c00bc7947 */ /* 0x000fea000383ffff */
.L_x_40:
[----:B-1----:R1:W2:Y:S02]  /*8460*/  SYNCS.PHASECHK.TRANS64.TRYWAIT P0, [R0+URZ+0xc0], R5 ;  /* 0x0000c005000075a7 */ /* 0x0022a400080011ff */
[----:B--2---:R-:W-:Y:S05]  /*8470*/  @!P0 NANOSLEEP.SYNCS 0x989680 ;  /* 0x009896800000895d */ /* 0x004fea0003900000 */
[----:B------:R-:W2:Y:S02]  /*8480*/  @!P0 SYNCS.PHASECHK.TRANS64 P0, [R0+URZ+0xc0], R5 ;  /* 0x0000c005000085a7 */ /* 0x000ea400080010ff */
[----:B--2---:R-:W-:Y:S05]  /*8490*/  @!P0 BRA `(.L_x_40) ;  /* 0xfffffffc00f08947 */ /* 0x004fea000383ffff */
[----:B------:R-:W-:Y:S05]  /*84a0*/  BRA `(.L_x_112) ;  /* 0xffffffa000187947 */ /* 0x000fea000383ffff */
.L_x_41:
[----:B------:R-:W-:-:S07]  /*84b0*/  MOV R0, UR5 ;  /* 0x0000000500007c02 */ /* 0x000fce0008000f00 */
.L_x_113:
[----:B-1----:R1:W2:Y:S02]  /*84c0*/  SYNCS.PHASECHK.TRANS64.TRYWAIT P0, [R0+URZ+0x70], R5 ;  /* 0x00007005000075a7 */ /* 0x0022a400080011ff */
[----:B--2---:R-:W-:Y:S05]  /*84d0*/  @!P0 NANOSLEEP.SYNCS 0x989680 ;  /* 0x009896800000895d */ /* 0x004fea0003900000 */
[----:B------:R-:W2:Y:S02]  /*84e0*/  @!P0 SYNCS.PHASECHK.TRANS64 P0, [R0+URZ+0x70], R5 ;  /* 0x00007005000085a7 */ /* 0x000ea400080010ff */
[----:B--2---:R-:W-:Y:S05]  /*84f0*/  @!P0 BRA `(.L_x_113) ;  /* 0xfffffffc00f08947 */ /* 0x004fea000383ffff */
[----:B------:R-:W-:Y:S05]  /*8500*/  BRA `(.L_x_114) ;  /* 0xffffffa000287947 */ /* 0x000fea000383ffff */
.L_x_42:
[----:B-1----:R1:W2:Y:S02]  /*8510*/  SYNCS.PHASECHK.TRANS64.TRYWAIT P1, [R0+URZ+0x60], R5 ;  /* 0x00006005000075a7 */ /* 0x0022a400080211ff */
[----:B--2---:R-:W-:Y:S05]  /*8520*/  @!P1 NANOSLEEP.SYNCS 0x989680 ;  /* 0x009896800000995d */ /* 0x004fea0003900000 */
[----:B------:R-:W2:Y:S02]  /*8530*/  @!P1 SYNCS.PHASECHK.TRANS64 P1, [R0+URZ+0x60], R5 ;  /* 0x00006005000095a7 */ /* 0x000ea400080210ff */
[----:B--2---:R-:W-:Y:S05]  /*8540*/  @!P1 BRA `(.L_x_42) ;  /* 0xfffffffc00f09947 */ /* 0x004fea000383ffff */
[----:B------:R-:W-:Y:S05]  /*8550*/  BRA `(.L_x_115) ;  /* 0xffffffa000587947 */ /* 0x000fea000383ffff */
.L_x_45:
[----:B------:R-:W-:-:S07]  /*8560*/  MOV R0, UR5 ;  /* 0x0000000500007c02 */ /* 0x000fce0008000f00 */
.L_x_116:
[----:B-1----:R1:W2:Y:S02]  /*8570*/  SYNCS.PHASECHK.TRANS64.TRYWAIT P0, [R0+URZ+0x70], R3 ;  /* 0x00007003000075a7 */ /* 0x0022a400080011ff */
[----:B--2---:R-:W-:Y:S05]  /*8580*/  @!P0 NANOSLEEP.SYNCS 0x989680 ;  /* 0x009896800000895d */ /* 0x004fea0003900000 */
[----:B------:R-:W2:Y:S02]  /*8590*/  @!P0 SYNCS.PHASECHK.TRANS64 P0, [R0+URZ+0x70], R3 ;  /* 0x00007003000085a7 */ /* 0x000ea400080010ff */
[----:B--2---:R-:W-:Y:S05]  /*85a0*/  @!P0 BRA `(.L_x_116) ;  /* 0xfffffffc00f08947 */ /* 0x004fea000383ffff */
[----:B------:R-:W-:Y:S05]  /*85b0*/  BRA `(.L_x_44) ;  /* 0xffffffa000ac7947 */ /* 0x000fea000383ffff */
.L_x_52:
[----:B-1----:R1:W2:Y:S02]  /*85c0*/  SYNCS.PHASECHK.TRANS64.TRYWAIT P1, [R0+URZ+0x60], R5 ;  /* 0x00006005000075a7 */ /* 0x0022a400080211ff */
[----:B--2---:R-:W-:Y:S05]  /*85d0*/  @!P1 NANOSLEEP.SYNCS 0x989680 ;  /* 0x009896800000995d */ /* 0x004fea0003900000 */
[----:B------:R-:W2:Y:S02]  /*85e0*/  @!P1 SYNCS.PHASECHK.TRANS64 P1, [R0+URZ+0x60], R5 ;  /* 0x00006005000095a7 */ /* 0x000ea400080210ff */
[----:B--2---:R-:W-:Y:S05]  /*85f0*/  @!P1 BRA `(.L_x_52) ;  /* 0xfffffffc00f09947 */ /* 0x004fea000383ffff */
[----:B------:R-:W-:Y:S05]  /*8600*/  BRA `(.L_x_117) ;  /* 0xffffffa8001c7947 */ /* 0x000fea000383ffff */
.L_x_53:
[----:B------:R-:W-:-:S07]  /*8610*/  MOV R3, UR7 ;  /* 0x0000000700037c02 */ /* 0x000fce0008000f00 */
.L_x_118:
[----:B-1----:R1:W2:Y:S02]  /*8620*/  SYNCS.PHASECHK.TRANS64.TRYWAIT P0, [R3+URZ+0xa0], R0 ;  /* 0x0000a000030075a7 */ /* 0x0022a400080011ff */
[----:B--2---:R-:W-:Y:S05]  /*8630*/  @!P0 NANOSLEEP.SYNCS 0x989680 ;  /* 0x009896800000895d */ /* 0x004fea0003900000 */
[----:B------:R-:W2:Y:S02]  /*8640*/  @!P0 SYNCS.PHASECHK.TRANS64 P0, [R3+URZ+0xa0], R0 ;  /* 0x0000a000030085a7 */ /* 0x000ea400080010ff */
[----:B--2---:R-:W-:Y:S05]  /*8650*/  @!P0 BRA `(.L_x_118) ;  /* 0xfffffffc00f08947 */ /* 0x004fea000383ffff */
[----:B------:R-:W-:Y:S05]  /*8660*/  BRA `(.L_x_119) ;  /* 0xffffffa800547947 */ /* 0x000fea000383ffff */
.L_x_56:
[----:B------:R-:W-:Y:S07]  /*8670*/  MOV R0, UR6 ;  /* 0x0000000600007c02 */ /* 0x000fee0008000f00 */
.L_x_120:
[----:B-1----:R1:W2:Y:S02]  /*8680*/  SYNCS.PHASECHK.TRANS64.TRYWAIT P0, [R0+URZ], R3 ;  /* 0x00000003000075a7 */ /* 0x0022a400080011ff */
[----:B--2---:R-:W-:Y:S05]  /*8690*/  @!P0 NANOSLEEP.SYNCS 0x989680 ;  /* 0x009896800000895d */ /* 0x004fea0003900000 */
[----:B------:R-:W2:Y:S02]  /*86a0*/  @!P0 SYNCS.PHASECHK.TRANS64 P0, [R0+URZ], R3 ;  /* 0x00000003000085a7 */ /* 0x000ea400080010ff */
[----:B--2---:R-:W-:Y:S05]  /*86b0*/  @!P0 BRA `(.L_x_120) ;  /* 0xfffffffc00f08947 */ /* 0x004fea000383ffff */
[----:B------:R-:W-:Y:S05]  /*86c0*/  BRA `(.L_x_55) ;  /* 0xffffffa800707947 */ /* 0x000fea000383ffff */
.L_x_59:
[----:B------:R-:W-:-:S07]  /*86d0*/  MOV R0, UR6 ;  /* 0x0000000600007c02 */ /* 0x000fce0008000f00 */
.L_x_121:
[----:B--2---:R2:W4:Y:S02]  /*86e0*/  SYNCS.PHASECHK.TRANS64.TRYWAIT P0, [R0+URZ], R3 ;  /* 0x00000003000075a7 */ /* 0x00452400080011ff */
[----:B----4-:R-:W-:Y:S05]  /*86f0*/  @!P0 NANOSLEEP.SYNCS 0x989680 ;  /* 0x009896800000895d */ /* 0x010fea0003900000 */
[----:B------:R-:W4:Y:S02]  /*8700*/  @!P0 SYNCS.PHASECHK.TRANS64 P0, [R0+URZ], R3 ;  /* 0x00000003000085a7 */ /* 0x000f2400080010ff */
[----:B----4-:R-:W-:Y:S05]  /*8710*/  @!P0 BRA `(.L_x_121) ;  /* 0xfffffffc00f08947 */ /* 0x010fea000383ffff */
[----:B------:R-:W-:Y:S05]  /*8720*/  BRA `(.L_x_122) ;  /* 0xffffffac004c7947 */ /* 0x000fea000383ffff */
.L_x_60:
[----:B------:R-:W-:-:S07]  /*8730*/  MOV R0, UR6 ;  /* 0x0000000600007c02 */ /* 0x000fce0008000f00 */
.L_x_123:
[----:B-1----:R1:W2:Y:S02]  /*8740*/  SYNCS.PHASECHK.TRANS64.TRYWAIT P0, [R0+URZ], R3 ;  /* 0x00000003000075a7 */ /* 0x0022a400080011ff */
[----:B--2---:R-:W-:Y:S05]  /*8750*/  @!P0 NANOSLEEP.SYNCS 0x989680 ;  /* 0x009896800000895d */ /* 0x004fea0003900000 */
[----:B------:R-:W2:Y:S02]  /*8760*/  @!P0 SYNCS.PHASECHK.TRANS64 P0, [R0+URZ], R3 ;  /* 0x00000003000085a7 */ /* 0x000ea400080010ff */
[----:B--2---:R-:W-:Y:S05]  /*8770*/  @!P0 BRA `(.L_x_123) ;  /* 0xfffffffc00f08947 */ /* 0x004fea000383ffff */
[----:B------:R-:W-:Y:S05]  /*8780*/  BRA `(.L_x_124) ;  /* 0xffffffac00587947 */ /* 0x000fea000383ffff */
.L_x_61:
[----:B------:R-:W-:-:S07]  /*8790*/  MOV R0, UR6 ;  /* 0x0000000600007c02 */ /* 0x000fce0008000f00 */
.L_x_125:
[----:B-1----:R1:W2:Y:S02]  /*87a0*/  SYNCS.PHASECHK.TRANS64.TRYWAIT P0, [R0+URZ], R3 ;  /* 0x00000003000075a7 */ /* 0x0022a400080011ff */
[----:B--2---:R-:W-:Y:S05]  /*87b0*/  @!P0 NANOSLEEP.SYNCS 0x989680 ;  /* 0x009896800000895d */ /* 0x004fea0003900000 */
[----:B------:R-:W2:Y:S02]  /*87c0*/  @!P0 SYNCS.PHASECHK.TRANS64 P0, [R0+URZ], R3 ;  /* 0x00000003000085a7 */ /* 0x000ea400080010ff */
[----:B--2---:R-:W-:Y:S05]  /*87d0*/  @!P0 BRA `(.L_x_125) ;  /* 0xfffffffc00f08947 */ /* 0x004fea000383ffff */
[----:B------:R-:W-:Y:S05]  /*87e0*/  BRA `(.L_x_126) ;  /* 0xffffffac00647947 */ /* 0x000fea000383ffff */
.L_x_62:
[----:B------:R-:W-:-:S07]  /*87f0*/  MOV R0, UR7 ;  /* 0x0000000700007c02 */ /* 0x000fce0008000f00 */
.L_x_127:
[----:B-1----:R1:W2:Y:S02]  /*8800*/  SYNCS.PHASECHK.TRANS64.TRYWAIT P0, [R0+URZ], R3 ;  /* 0x00000003000075a7 */ /* 0x0022a400080011ff */
[----:B--2---:R-:W-:Y:S05]  /*8810*/  @!P0 NANOSLEEP.SYNCS 0x989680 ;  /* 0x009896800000895d */ /* 0x004fea0003900000 */
[----:B------:R-:W2:Y:S02]  /*8820*/  @!P0 SYNCS.PHASECHK.TRANS64 P0, [R0+URZ], R3 ;  /* 0x00000003000085a7 */ /* 0x000ea400080010ff */
[----:B--2---:R-:W-:Y:S05]  /*8830*/  @!P0 BRA `(.L_x_127) ;  /* 0xfffffffc00f08947 */ /* 0x004fea000383ffff */
[----:B------:R-:W-:Y:S05]  /*8840*/  BRA `(.L_x_128) ;  /* 0xffffffac00707947 */ /* 0x000fea000383ffff */
.L_x_67:
[----:B--2---:R2:W3:Y:S02]  /*8850*/  SYNCS.PHASECHK.TRANS64.TRYWAIT P0, [R0+URZ+0x60], R3 ;  /* 0x00006003000075a7 */ /* 0x0044e400080011ff */
[----:B---3--:R-:W-:Y:S05]  /*8860*/  @!P0 NANOSLEEP.SYNCS 0x989680 ;  /* 0x009896800000895d */ /* 0x008fea0003900000 */
[----:B------:R-:W3:Y:S02]  /*8870*/  @!P0 SYNCS.PHASECHK.TRANS64 P0, [R0+URZ+0x60], R3 ;  /* 0x00006003000085a7 */ /* 0x000ee400080010ff */
[----:B---3--:R-:W-:Y:S05]  /*8880*/  @!P0 BRA `(.L_x_67) ;  /* 0xfffffffc00f08947 */ /* 0x008fea000383ffff */
[----:B------:R-:W-:Y:S05]  /*8890*/  BRA `(.L_x_129) ;  /* 0xffffffb000747947 */ /* 0x000fea000383ffff */
.L_x_70:
[----:B------:R-:W-:Y:S07]  /*88a0*/  MOV R0, UR7 ;  /* 0x0000000700007c02 */ /* 0x000fee0008000f00 */
.L_x_130:
[----:B--2---:R2:W3:Y:S02]  /*88b0*/  SYNCS.PHASECHK.TRANS64.TRYWAIT P0, [R0+URZ+0x58], R3 ;  /* 0x00005803000075a7 */ /* 0x0044e400080011ff */
[----:B---3--:R-:W-:Y:S05]  /*88c0*/  @!P0 NANOSLEEP.SYNCS 0x989680 ;  /* 0x009896800000895d */ /* 0x008fea0003900000 */
[----:B------:R-:W3:Y:S02]  /*88d0*/  @!P0 SYNCS.PHASECHK.TRANS64 P0, [R0+URZ+0x58], R3 ;  /* 0x00005803000085a7 */ /* 0x000ee400080010ff */
[----:B---3--:R-:W-:Y:S05]  /*88e0*/  @!P0 BRA `(.L_x_130) ;  /* 0xfffffffc00f08947 */ /* 0x008fea000383ffff */
[----:B------:R-:W-:Y:S05]  /*88f0*/  BRA `(.L_x_69) ;  /* 0xffffffb400547947 */ /* 0x000fea000383ffff */
.L_x_73:
[----:B--2---:R-:W-:Y:S07]  /*8900*/  MOV R3, UR7 ;  /* 0x0000000700037c02 */ /* 0x004fee0008000f00 */
.L_x_131:
[----:B-1----:R1:W2:Y:S02]  /*8910*/  SYNCS.PHASECHK.TRANS64.TRYWAIT P0, [R3+URZ+0x40], R12 ;  /* 0x0000400c030075a7 */ /* 0x0022a400080011ff */
[----:B--2---:R-:W-:Y:S05]  /*8920*/  @!P0 NANOSLEEP.SYNCS 0x989680 ;  /* 0x009896800000895d */ /* 0x004fea0003900000 */
[----:B------:R-:W2:Y:S02]  /*8930*/  @!P0 SYNCS.PHASECHK.TRANS64 P0, [R3+URZ+0x40], R12 ;  /* 0x0000400c030085a7 */ /* 0x000ea400080010ff */
[----:B--2---:R-:W-:Y:S05]  /*8940*/  @!P0 BRA `(.L_x_131) ;  /* 0xfffffffc00f08947 */ /* 0x004fea000383ffff */
[----:B------:R-:W-:Y:S05]  /*8950*/  BRA `(.L_x_132) ;  /* 0xffffffb400cc7947 */ /* 0x000fea000383ffff */
.L_x_74:
[----:B------:R-:W-:Y:S07]  /*8960*/  MOV R3, UR7 ;  /* 0x0000000700037c02 */ /* 0x000fee0008000f00 */
.L_x_133:
[----:B-1----:R1:W2:Y:S02]  /*8970*/  SYNCS.PHASECHK.TRANS64.TRYWAIT P0, [R3+URZ+0x48], R12 ;  /* 0x0000480c030075a7 */ /* 0x0022a400080011ff */
[----:B--2---:R-:W-:Y:S05]  /*8980*/  @!P0 NANOSLEEP.SYNCS 0x989680 ;  /* 0x009896800000895d */ /* 0x004fea0003900000 */
[----:B------:R-:W2:Y:S02]  /*8990*/  @!P0 SYNCS.PHASECHK.TRANS64 P0, [R3+URZ+0x48], R12 ;  /* 0x0000480c030085a7 */ /* 0x000ea400080010ff */
[----:B--2---:R-:W-:Y:S05]  /*89a0*/  @!P0 BRA `(.L_x_133) ;  /* 0xfffffffc00f08947 */ /* 0x004fea000383ffff */
[----:B------:R-:W-:Y:S05]  /*89b0*/  BRA `(.L_x_134) ;  /* 0xffffffb8004c7947 */ /* 0x000fea000383ffff */
.L_x_76:
[----:B------:R-:W-:-:S07]  /*89c0*/  MOV R0, UR7 ;  /* 0x0000000700007c02 */ /* 0x000fce0008000f00 */
.L_x_135:
[----:B-1----:R1:W3:Y:S02]  /*89d0*/  SYNCS.PHASECHK.TRANS64.TRYWAIT P0, [R0+URZ+0x40], R3 ;  /* 0x00004003000075a7 */ /* 0x0022e400080011ff */
[----:B---3--:R-:W-:Y:S05]  /*89e0*/  @!P0 NANOSLEEP.SYNCS 0x989680 ;  /* 0x009896800000895d */ /* 0x008fea0003900000 */
[----:B------:R-:W3:Y:S02]  /*89f0*/  @!P0 SYNCS.PHASECHK.TRANS64 P0, [R0+URZ+0x40], R3 ;  /* 0x00004003000085a7 */ /* 0x000ee400080010ff */
[----:B---3--:R-:W-:Y:S05]  /*8a00*/  @!P0 BRA `(.L_x_135) ;  /* 0xfffffffc00f08947 */ /* 0x008fea000383ffff */
[----:B------:R-:W-:Y:S05]  /*8a10*/  BRA `(.L_x_136) ;  /* 0xffffffb800bc7947 */ /* 0x000fea000383ffff */
.L_x_78:
[----:B--2---:R2:W4:Y:S02]  /*8a20*/  SYNCS.PHASECHK.TRANS64.TRYWAIT P0, [R0+URZ+0x60], R3 ;  /* 0x00006003000075a7 */ /* 0x00452400080011ff */
[----:B----4-:R-:W-:Y:S05]  /*8a30*/  @!P0 NANOSLEEP.SYNCS 0x989680 ;  /* 0x009896800000895d */ /* 0x010fea0003900000 */
[----:B------:R-:W4:Y:S02]  /*8a40*/  @!P0 SYNCS.PHASECHK.TRANS64 P0, [R0+URZ+0x60], R3 ;  /* 0x00006003000085a7 */ /* 0x000f2400080010ff */
[----:B----4-:R-:W-:Y:S05]  /*8a50*/  @!P0 BRA `(.L_x_78) ;  /* 0xfffffffc00f08947 */ /* 0x010fea000383ffff */
[----:B------:R-:W-:Y:S05]  /*8a60*/  BRA `(.L_x_137) ;  /* 0xffffffbc00887947 */ /* 0x000fea000383ffff */
.L_x_89:
[----:B-1----:R1:W3:Y:S02]  /*8a70*/  SYNCS.PHASECHK.TRANS64.TRYWAIT P1, [R3+URZ+0x30], R0 ;  /* 0x00003000030075a7 */ /* 0x0022e400080211ff */
[----:B---3--:R-:W-:Y:S05]  /*8a80*/  @!P1 NANOSLEEP.SYNCS 0x989680 ;  /* 0x009896800000995d */ /* 0x008fea0003900000 */
[----:B------:R-:W3:Y:S02]  /*8a90*/  @!P1 SYNCS.PHASECHK.TRANS64 P1, [R3+URZ+0x30], R0 ;  /* 0x00003000030095a7 */ /* 0x000ee400080210ff */
[----:B---3--:R-:W-:Y:S05]  /*8aa0*/  @!P1 BRA `(.L_x_89) ;  /* 0xfffffffc00f09947 */ /* 0x008fea000383ffff */
[----:B------:R-:W-:Y:S05]  /*8ab0*/  BRA `(.L_x_88) ;  /* 0xffffffc800b07947 */ /* 0x000fea000383ffff */
.L_x_91:
[----:B---3--:R3:W4:Y:S02]  /*8ac0*/  SYNCS.PHASECHK.TRANS64.TRYWAIT P0, [R116+URZ+0x80], R5 ;  /* 0x00008005740075a7 */ /* 0x00872400080011ff */
[----:B----4-:R-:W-:Y:S05]  /*8ad0*/  @!P0 NANOSLEEP.SYNCS 0x989680 ;  /* 0x009896800000895d */ /* 0x010fea0003900000 */
[----:B------:R-:W4:Y:S02]  /*8ae0*/  @!P0 SYNCS.PHASECHK.TRANS64 P0, [R116+URZ+0x80], R5 ;  /* 0x00008005740085a7 */ /* 0x000f2400080010ff */
[----:B----4-:R-:W-:Y:S05]  /*8af0*/  @!P0 BRA `(.L_x_91) ;  /* 0xfffffffc00f08947 */ /* 0x010fea000383ffff */
[----:B------:R-:W-:Y:S05]  /*8b00*/  BRA `(.L_x_90) ;  /* 0xffffffcc000c7947 */ /* 0x000fea000383ffff */
.L_x_99:
[----:B--2---:R2:W3:Y:S02]  /*8b10*/  SYNCS.PHASECHK.TRANS64.TRYWAIT P0, [R125+URZ+0x30], R0 ;  /* 0x000030007d0075a7 */ /* 0x0044e400080011ff */
[----:B---3--:R-:W-:Y:S05]  /*8b20*/  @!P0 NANOSLEEP.SYNCS 0x989680 ;  /* 0x009896800000895d */ /* 0x008fea0003900000 */
[----:B------:R-:W3:Y:S02]  /*8b30*/  @!P0 SYNCS.PHASECHK.TRANS64 P0, [R125+URZ+0x30], R0 ;  /* 0x000030007d0085a7 */ /* 0x000ee400080010ff */
[----:B---3--:R-:W-:Y:S05]  /*8b40*/  @!P0 BRA `(.L_x_99) ;  /* 0xfffffffc00f08947 */ /* 0x008fea000383ffff */
[----:B------:R-:W-:Y:S05]  /*8b50*/  BRA `(.L_x_98) ;  /* 0xffffffe000107947 */ /* 0x000fea000383ffff */
        .weak           $__internal_0_$__cuda_sm10x_tcgen05_guardrail_trap_col_being_dealloced_not_returned_by_alloc
        .type           $__internal_0_$__cuda_sm10x_tcgen05_guardrail_trap_col_being_dealloced_not_returned_by_alloc,@function
        .size           $__internal_0_$__cuda_sm10x_tcgen05_guardrail_trap_col_being_dealloced_not_returned_by_alloc,($__internal_1_$__cuda_sm10x_tcgen05_guardrail_trap_phase_invalid_during_alloc - $__internal_0_$__cuda_sm10x_tcgen05_guardrail_trap_col_being_dealloced_not_returned_by_alloc)
$__internal_0_$__cuda_sm10x_tcgen05_guardrail_trap_col_being_dealloced_not_returned_by_alloc:
[----:B------:R-:W-:Y:S05]  /*8b60*/  BPT.TRAP 0x1 ;  /* 0x000000040000795c */ /* 0x000fea0000300000 */
[----:B------:R-:W-:-:S04]  /*8b70*/  HFMA2 R3, -RZ, RZ, 0, 0 ;  /* 0x00000000ff037431 */ /* 0x000fc800000001ff */
[----:B------:R-:W-:Y:S05]  /*8b80*/  RET.REL.NODEC R2 `(_ZN7cutlass13device_kernelINS_4gemm6kernel13GemmUniversalIN4cute5tupleIJiiiiEEENS1_10collective13CollectiveMmaINS1_35MainloopSm100TmaUmmaWarpSpecializedILi3ELi2ELi4ENS5_IJNS4_1CILi1EEESB_SB_EEEEENS5_IJNSA_ILi128EEESE_SE_EEEaNS5_IJlSB_lEEEaSG_NS4_8TiledMMAINS4_8MMA_AtomIJNS4_15SM100_MMA_S8_SSIaaiLi128ELi128ELNS4_4UMMA5MajorE0ELSL_0ELNSK_8SaturateE0EEEEEENS4_6LayoutISC_NS5_IJNSA_ILi0EEESQ_SQ_EEEEENS5_IJNS4_10UnderscoreEST_ST_EEEEENS4_13SM90_TMA_LOADENS4_14ComposedLayoutINS4_7SwizzleILi3ELi4ELi3EEENS4_18smem_ptr_flag_bitsILi8EEENSP_INS5_IJNSA_ILi8EEESE_EEENS5_IJSE_SB_EEEEEEEvNS4_8identityESW_S16_vS17_EENS_8epilogue10collective18CollectiveEpilogueINS19_23Sm100TmaWarpSpecializedILi2ELi2ELi64ELb0ELb0EEEJSF_NS5_IJNSP_ISE_SB_EENSP_INSA_ILi64EEESB_EEEEEaSG_aSG_NS19_6fusion15FusionCallbacksIS1D_NS1I_17LinearCombinationIaiaiLNS_15FloatRoundStyleE2EEESF_S1H_JEEENS4_5SM1004TMEM4LOAD26SM100_TMEM_LOAD_32dp32b64xESW_NSX_INSY_ILi2ELi4ELi3EEES11_NSP_INS5_IJS12_S1F_EEENS5_IJS1F_SB_EEEEEEENS4_39AutoVectorizingCopyWithAssumedAlignmentILi128EEENS4_14SM90_TMA_STOREES1W_S1Y_S1Y_EEEvvEEEEvNT_6ParamsE) ;  /* 0xffffff74021c7950 */ /* 0x000fea0003c3ffff */
        .weak           $__internal_1_$__cuda_sm10x_tcgen05_guardrail_trap_phase_invalid_during_alloc
        .type           $__internal_1_$__cuda_sm10x_tcgen05_guardrail_trap_phase_invalid_during_alloc,@function
        .size           $__internal_1_$__cuda_sm10x_tcgen05_guardrail_trap_phase_invalid_during_alloc,($__internal_2_$__cuda_sm10x_tcgen05_guardrail_trap_unallocated_columns_being_dealloced - $__internal_1_$__cuda_sm10x_tcgen05_guardrail_trap_phase_invalid_during_alloc)
$__internal_1_$__cuda_sm10x_tcgen05_guardrail_trap_phase_invalid_during_alloc:
[----:B------:R-:W-:Y:S05]  /*8b90*/  BPT.TRAP 0x1 ;  /* 0x000000040000795c */ /* 0x000fea0000300000 */
[----:B------:R-:W-:-:S04]  /*8ba0*/  MOV R3, 0x0 ;  /* 0x0000000000037802 */ /* 0x000fc80000000f00 */
[----:B------:R-:W-:Y:S05]  /*8bb0*/  RET.REL.NODEC R2 `(_ZN7cutlass13device_kernelINS_4gemm6kernel13GemmUniversalIN4cute5tupleIJiiiiEEENS1_10collective13CollectiveMmaINS1_35MainloopSm100TmaUmmaWarpSpecializedILi3ELi2ELi4ENS5_IJNS4_1CILi1EEESB_SB_EEEEENS5_IJNSA_ILi128EEESE_SE_EEEaNS5_IJlSB_lEEEaSG_NS4_8TiledMMAINS4_8MMA_AtomIJNS4_15SM100_MMA_S8_SSIaaiLi128ELi128ELNS4_4UMMA5MajorE0ELSL_0ELNSK_8SaturateE0EEEEEENS4_6LayoutISC_NS5_IJNSA_ILi0EEESQ_SQ_EEEEENS5_IJNS4_10UnderscoreEST_ST_EEEEENS4_13SM90_TMA_LOADENS4_14ComposedLayoutINS4_7SwizzleILi3ELi4ELi3EEENS4_18smem_ptr_flag_bitsILi8EEENSP_INS5_IJNSA_ILi8EEESE_EEENS5_IJSE_SB_EEEEEEEvNS4_8identityESW_S16_vS17_EENS_8epilogue10collective18CollectiveEpilogueINS19_23Sm100TmaWarpSpecializedILi2ELi2ELi64ELb0ELb0EEEJSF_NS5_IJNSP_ISE_SB_EENSP_INSA_ILi64EEESB_EEEEEaSG_aSG_NS19_6fusion15FusionCallbacksIS1D_NS1I_17LinearCombinationIaiaiLNS_15FloatRoundStyleE2EEESF_S1H_JEEENS4_5SM1004TMEM4LOAD26SM100_TMEM_LOAD_32dp32b64xESW_NSX_INSY_ILi2ELi4ELi3EEES11_NSP_INS5_IJS12_S1F_EEENS5_IJS1F_SB_EEEEEEENS4_39AutoVectorizingCopyWithAssumedAlignmentILi128EEENS4_14SM90_TMA_STOREES1W_S1Y_S1Y_EEEvvEEEEvNT_6ParamsE) ;  /* 0xffffff7402107950 */ /* 0x000fea0003c3ffff */
        .weak           $__internal_2_$__cuda_sm10x_tcgen05_guardrail_trap_unallocated_columns_being_dealloced
        .type           $__internal_2_$__cuda_sm10x_tcgen05_guardrail_trap_unallocated_columns_being_dealloced,@function
        .size           $__internal_2_$__cuda_sm10x_tcgen05_guardrail_trap_unallocated_columns_being_dealloced,(.L_x_139 - $__internal_2_$__cuda_sm10x_tcgen05_guardrail_trap_unallocated_columns_being_dealloced)
$__internal_2_$__cuda_sm10x_tcgen05_guardrail_trap_unallocated_columns_being_dealloced:
[----:B------:R-:W-:Y:S05]  /*8bc0*/  BPT.TRAP 0x1 ;  /* 0x000000040000795c */ /* 0x000fea0000300000 */
[----:B------:R-:W-:-:S04]  /*8bd0*/  HFMA2 R3, -RZ, RZ, 0, 0 ;  /* 0x00000000ff037431 */ /* 0x000fc800000001ff */
[----:B------:R-:W-:Y:S05]  /*8be0*/  RET.REL.NODEC R2 `(_ZN7cutlass13device_kernelINS_4gemm6kernel13GemmUniversalIN4cute5tupleIJiiiiEEENS1_10collective13CollectiveMmaINS1_35MainloopSm100TmaUmmaWarpSpecializedILi3ELi2ELi4ENS5_IJNS4_1CILi1EEESB_SB_EEEEENS5_IJNSA_ILi128EEESE_SE_EEEaNS5_IJlSB_lEEEaSG_NS4_8TiledMMAINS4_8MMA_AtomIJNS4_15SM100_MMA_S8_SSIaaiLi128ELi128ELNS4_4UMMA5MajorE0ELSL_0ELNSK_8SaturateE0EEEEEENS4_6LayoutISC_NS5_IJNSA_ILi0EEESQ_SQ_EEEEENS5_IJNS4_10UnderscoreEST_ST_EEEEENS4_13SM90_TMA_LOADENS4_14ComposedLayoutINS4_7SwizzleILi3ELi4ELi3EEENS4_18smem_ptr_flag_bitsILi8EEENSP_INS5_IJNSA_ILi8EEESE_EEENS5_IJSE_SB_EEEEEEEvNS4_8identityESW_S16_vS17_EENS_8epilogue10collective18CollectiveEpilogueINS19_23Sm100TmaWarpSpecializedILi2ELi2ELi64ELb0ELb0EEEJSF_NS5_IJNSP_ISE_SB_EENSP_INSA_ILi64EEESB_EEEEEaSG_aSG_NS19_6fusion15FusionCallbacksIS1D_NS1I_17LinearCombinationIaiaiLNS_15FloatRoundStyleE2EEESF_S1H_JEEENS4_5SM1004TMEM4LOAD26SM100_TMEM_LOAD_32dp32b64xESW_NSX_INSY_ILi2ELi4ELi3EEES11_NSP_INS5_IJS12_S1F_EEENS5_IJS1F_SB_EEEEEEENS4_39AutoVectorizingCopyWithAssumedAlignmentILi128EEENS4_14SM90_TMA_STOREES1W_S1Y_S1Y_EEEvvEEEEvNT_6ParamsE) ;  /* 0xffffff7402047950 */ /* 0x000fea0003c3ffff */
.L_x_138:
[----:B------:R-:W-:-:S00]  /*8bf0*/  BRA `(.L_x_138) ;  /* 0xfffffffc00fc7947 */ /* 0x000fc0000383ffff */
[----:B------:R-:W-:-:S00]  /*8c00*/  NOP ;  /* 0x0000000000007918 */ /* 0x000fc00000000000 */
[----:B------:R-:W-:-:S00]  /*8c10*/  NOP ;  /* 0x0000000000007918 */ /* 0x000fc00000000000 */
[----:B------:R-:W-:-:S00]  /*8c20*/  NOP ;  /* 0x0000000000007918 */ /* 0x000fc00000000000 */
[----:B------:R-:W-:-:S00]  /*8c30*/  NOP ;  /* 0x0000000000007918 */ /* 0x000fc00000000000 */
[----:B------:R-:W-:-:S00]  /*8c40*/  NOP ;  /* 0x0000000000007918 */ /* 0x000fc00000000000 */
[----:B------:R-:W-:-:S00]  /*8c50*/  NOP ;  /* 0x0000000000007918 */ /* 0x000fc00000000000 */
[----:B------:R-:W-:-:S00]  /*8c60*/  NOP ;  /* 0x0000000000007918 */ /* 0x000fc00000000000 */
[----:B------:R-:W-:-:S00]  /*8c70*/  NOP ;  /* 0x0000000000007918 */ /* 0x000fc00000000000 */
.L_x_139:


//--------------------- .nv.global.init           --------------------------
	.section	.nv.global.init,"aw",@progbits
.nv.global.init:
	.type		$str$27,@object
	.size		$str$27,($str$28 - $str$27)
$str$27:
        /*0000*/ 	.byte	0x28, 0x61, 0x64, 0x64, 0x72, 0x65, 0x73, 0x73, 0x20, 0x26, 0x20, 0x6d, 0x61, 0x73, 0x6b, 0x29
        /*0010*/ 	.byte	0x20, 0x3d, 0x3d, 0x20, 0x30, 0x00
	.type		$str$28,@object
	.size		$str$28,($str$26 - $str$28)
$str$28:
        /*0016*/ 	.byte	0x2f, 0x74, 0x6d, 0x70, 0x2f, 0x63, 0x75, 0x74, 0x6c, 0x61, 0x73, 0x73, 0x5f, 0x73, 0x77, 0x65
        /*0026*/ 	.byte	0x65, 0x70, 0x5f, 0x73, 0x72, 0x63, 0x2f, 0x69, 0x6e, 0x63, 0x6c, 0x75, 0x64, 0x65, 0x2f, 0x63
        /*0036*/ 	.byte	0x75, 0x74, 0x65, 0x2f, 0x70, 0x6f, 0x69, 0x6e, 0x74, 0x65, 0x72, 0x5f, 0x66, 0x6c, 0x61, 0x67
        /*0046*/ 	.byte	0x67, 0x65, 0x64, 0x2e, 0x68, 0x70, 0x70, 0x00
	.type		$str$26,@object
	.size		$str$26,($str$25 - $str$26)
$str$26:
        /*004e*/ 	.byte	0x2f, 0x74, 0x6d, 0x70, 0x2f, 0x63, 0x75, 0x74, 0x6c, 0x61, 0x73, 0x73, 0x5f, 0x73, 0x77, 0x65
        /*005e*/ 	.byte	0x65, 0x70, 0x5f, 0x73, 0x72, 0x63, 0x2f, 0x69, 0x6e, 0x63, 0x6c, 0x75, 0x64, 0x65, 0x2f, 0x63
        /*006e*/ 	.byte	0x75, 0x74, 0x65, 0x2f, 0x61, 0x74, 0x6f, 0x6d, 0x2f, 0x63, 0x6f, 0x70, 0x79, 0x5f, 0x74, 0x72
        /*007e*/ 	.byte	0x61, 0x69, 0x74, 0x73, 0x5f, 0x73, 0x6d, 0x31, 0x30, 0x30, 0x2e, 0x68, 0x70, 0x70, 0x00
	.type		$str$25,@object
	.size		$str$25,(__unnamed_1 - $str$25)
$str$25:
        /*008d*/ 	.byte	0x28, 0x28, 0x75, 0x69, 0x6e, 0x74, 0x33, 0x32, 0x5f, 0x74, 0x28, 0x74, 0x68, 0x72, 0x65, 0x61
        /*009d*/ 	.byte	0x64, 0x49, 0x64, 0x78, 0x2e, 0x78, 0x29, 0x20, 0x2f, 0x20, 0x33, 0x32, 0x29, 0x20, 0x25, 0x20
        /*00ad*/ 	.byte	0x34, 0x29, 0x20, 0x3d, 0x3d, 0x20, 0x28, 0x28, 0x28, 0x74, 0x6d, 0x65, 0x6d, 0x5f, 0x61, 0x64
        /*00bd*/ 	.byte	0x64, 0x72, 0x20, 0x3e, 0x3e, 0x20, 0x31, 0x36, 0x29, 0x20, 0x2f, 0x20, 0x33, 0x32, 0x29, 0x20
        /*00cd*/ 	.byte	0x25, 0x20, 0x34, 0x29, 0x00
	.type		__unnamed_1,@object
	.size		__unnamed_1,(__unnamed_2 - __unnamed_1)
__unnamed_1:
        /*00d2*/ 	.byte	0x61, 0x75, 0x74, 0x6f, 0x20, 0x63, 0x75, 0x74, 0x65, 0x3a, 0x3a, 0x61, 0x73, 0x5f, 0x70, 0x6f
        /* <DEDUP_REMOVED lines=24> */
        /*0262*/ 	.byte	0x5d, 0x00
	.type		__unnamed_2,@object
	.size		__unnamed_2,(.L_2 - __unnamed_2)
__unnamed_2:
        /* <DEDUP_REMOVED lines=42> */
        /*0504*/ 	.byte	0x43, 0x3c, 0x30, 0x3e, 0x3e, 0x3e, 0x3e, 0x5d, 0x00
.L_2:


//--------------------- .nv.shared._ZN7cutlass13device_kernelINS_4gemm6kernel13GemmUniversalIN4cute5tupleIJiiiiEEENS1_10collective13CollectiveMmaINS1_35MainloopSm100TmaUmmaWarpSpecializedILi3ELi2ELi4ENS5_IJNS4_1CILi1EEESB_SB_EEEEENS5_IJNSA_ILi128EEESE_SE_EEEaNS5_IJlSB_lEEEaSG_NS4_8TiledMMAINS4_8MMA_AtomIJNS4_15SM100_MMA_S8_SSIaaiLi128ELi128ELNS4_4UMMA5MajorE0ELSL_0ELNSK_8SaturateE0EEEEEENS4_6LayoutISC_NS5_IJNSA_ILi0EEESQ_SQ_EEEEENS5_IJNS4_10UnderscoreEST_ST_EEEEENS4_13SM90_TMA_LOADENS4_14ComposedLayoutINS4_7SwizzleILi3ELi4ELi3EEENS4_18smem_ptr_flag_bitsILi8EEENSP_INS5_IJNSA_ILi8EEESE_EEENS5_IJSE_SB_EEEEEEEvNS4_8identityESW_S16_vS17_EENS_8epilogue10collective18CollectiveEpilogueINS19_23Sm100TmaWarpSpecializedILi2ELi2ELi64ELb0ELb0EEEJSF_NS5_IJNSP_ISE_SB_EENSP_INSA_ILi64EEESB_EEEEEaSG_aSG_NS19_6fusion15FusionCallbacksIS1D_NS1I_17LinearCombinationIaiaiLNS_15FloatRoundStyleE2EEESF_S1H_JEEENS4_5SM1004TMEM4LOAD26SM100_TMEM_LOAD_32dp32b64xESW_NSX_INSY_ILi2ELi4ELi3EEES11_NSP_INS5_IJS12_S1F_EEENS5_IJS1F_SB_EEEEEEENS4_39AutoVectorizingCopyWithAssumedAlignmentILi128EEENS4_14SM90_TMA_STOREES1W_S1Y_S1Y_EEEvvEEEEvNT_6ParamsE --------------------------
	.section	.nv.shared._ZN7cutlass13device_kernelINS_4gemm6kernel13GemmUniversalIN4cute5tupleIJiiiiEEENS1_10collective13CollectiveMmaINS1_35MainloopSm100TmaUmmaWarpSpecializedILi3ELi2ELi4ENS5_IJNS4_1CILi1EEESB_SB_EEEEENS5_IJNSA_ILi128EEESE_SE_EEEaNS5_IJlSB_lEEEaSG_NS4_8TiledMMAINS4_8MMA_AtomIJNS4_15SM100_MMA_S8_SSIaaiLi128ELi128ELNS4_4UMMA5MajorE0ELSL_0ELNSK_8SaturateE0EEEEEENS4_6LayoutISC_NS5_IJNSA_ILi0EEESQ_SQ_EEEEENS5_IJNS4_10UnderscoreEST_ST_EEEEENS4_13SM90_TMA_LOADENS4_14ComposedLayoutINS4_7SwizzleILi3ELi4ELi3EEENS4_18smem_ptr_flag_bitsILi8EEENSP_INS5_IJNSA_ILi8EEESE_EEENS5_IJSE_SB_EEEEEEEvNS4_8identityESW_S16_vS17_EENS_8epilogue10collective18CollectiveEpilogueINS19_23Sm100TmaWarpSpecializedILi2ELi2ELi64ELb0ELb0EEEJSF_NS5_IJNSP_ISE_SB_EENSP_INSA_ILi64EEESB_EEEEEaSG_aSG_NS19_6fusion15FusionCallbacksIS1D_NS1I_17LinearCombinationIaiaiLNS_15FloatRoundStyleE2EEESF_S1H_JEEENS4_5SM1004TMEM4LOAD26SM100_TMEM_LOAD_32dp32b64xESW_NSX_INSY_ILi2ELi4ELi3EEES11_NSP_INS5_IJS12_S1F_EEENS5_IJS1F_SB_EEEEEEENS4_39AutoVectorizingCopyWithAssumedAlignmentILi128EEENS4_14SM90_TMA_STOREES1W_S1Y_S1Y_EEEvvEEEEvNT_6ParamsE,"aw",@nobits
	.sectionflags	@""
	.align	16
	.zero		1024


//--------------------- .nv.shared.reserved.0     --------------------------
	.section	.nv.shared.reserved.0,"aw",@nobits
	.weak		__nv_reservedSMEM_offset_0_alias
	.size		__nv_reservedSMEM_offset_0_alias, 0, 64
	.other		__nv_reservedSMEM_offset_0_alias,@"STO_CUDA_RESERVED_SHARED STV_DEFAULT"
__nv_reservedSMEM_offset_0_alias:
	.zero		0
.nv.shared.reserved.0:
	.zero		64
	.weak		__nv_reservedSMEM_tcgen05_partition
	.type		__nv_reservedSMEM_tcgen05_partition,@object
	.size		__nv_reservedSMEM_tcgen05_partition,(.L_0 - __nv_reservedSMEM_tcgen05_partition)
__nv_reservedSMEM_tcgen05_partition:
	.zero		32
.L_0:


//--------------------- .nv.global                --------------------------
	.section	.nv.global,"aw",@nobits
.nv.global:
	.type		_ZN40_INTERNAL_0f690182_4_k_cu_61e50c20_200924cute1_E,@object
	.size		_ZN40_INTERNAL_0f690182_4_k_cu_61e50c20_200924cute1_E,(_ZN40_INTERNAL_0f690182_4_k_cu_61e50c20_200924cuda3std3__45__cpo6cbeginE - _ZN40_INTERNAL_0f690182_4_k_cu_61e50c20_200924cute1_E)
_ZN40_INTERNAL_0f690182_4_k_cu_61e50c20_200924cute1_E:
	.zero		1
	.type		_ZN40_INTERNAL_0f690182_4_k_cu_61e50c20_200924cuda3std3__45__cpo6cbeginE,@object
	.size		_ZN40_INTERNAL_0f690182_4_k_cu_61e50c20_200924cuda3std3__45__cpo6cbeginE,(_ZN40_INTERNAL_0f690182_4_k_cu_61e50c20_200924cuda3std3__48in_placeE - _ZN40_INTERNAL_0f690182_4_k_cu_61e50c20_200924cuda3std3__45__cpo6cbeginE)
_ZN40_INTERNAL_0f690182_4_k_cu_61e50c20_200924cuda3std3__45__cpo6cbeginE:
	.zero		1
	.type		_ZN40_INTERNAL_0f690182_4_k_cu_61e50c20_200924cuda3std3__48in_placeE,@object
	.size		_ZN40_INTERNAL_0f690182_4_k_cu_61e50c20_200924cuda3std3__48in_placeE,(_ZN40_INTERNAL_0f690182_4_k_cu_61e50c20_200924cuda3std6ranges3__45__cpo9iter_moveE - _ZN40_INTERNAL_0f690182_4_k_cu_61e50c20_200924cuda3std3__48in_placeE)
_ZN40_INTERNAL_0f690182_4_k_cu_61e50c20_200924cuda3std3__48in_placeE:
	.zero		1
	.type		_ZN40_INTERNAL_0f690182_4_k_cu_61e50c20_200924cuda3std6ranges3__45__cpo9iter_moveE,@object
	.size		_ZN40_INTERNAL_0f690182_4_k_cu_61e50c20_200924cuda3std6ranges3__45__cpo9iter_moveE,(_ZN40_INTERNAL_0f690182_4_k_cu_61e50c20_200924cuda3std3__45__cpo5beginE - _ZN40_INTERNAL_0f690182_4_k_cu_61e50c20_200924cuda3std6ranges3__45__cpo9iter_moveE)
_ZN40_INTERNAL_0f690182_4_k_cu_61e50c20_200924cuda3std6ranges3__45__cpo9iter_moveE:
	.zero		1
	.type		_ZN40_INTERNAL_0f690182_4_k_cu_61e50c20_200924cuda3std3__45__cpo5beginE,@object
	.size		_ZN40_INTERNAL_0f690182_4_k_cu_61e50c20_200924cuda3std3__45__cpo5beginE,(_ZN40_INTERNAL_0f690182_4_k_cu_61e50c20_200924cuda3std3__442_GLOBAL__N__0f690182_4_k_cu_61e50c20_200926ignoreE - _ZN40_INTERNAL_0f690182_4_k_cu_61e50c20_200924cuda3std3__45__cpo5beginE)
_ZN40_INTERNAL_0f690182_4_k_cu_61e50c20_200924cuda3std3__45__cpo5beginE:
	.zero		1
	.type		_ZN40_INTERNAL_0f690182_4_k_cu_61e50c20_200924cuda3std3__442_GLOBAL__N__0f690182_4_k_cu_61e50c20_200926ignoreE,@object
	.size		_ZN40_INTERNAL_0f690182_4_k_cu_61e50c20_200924cuda3std3__442_GLOBAL__N__0f690182_4_k_cu_61e50c20_200926ignoreE,(_ZN40_INTERNAL_0f690182_4_k_cu_61e50c20_200924cute7productE - _ZN40_INTERNAL_0f690182_4_k_cu_61e50c20_200924cuda3std3__442_GLOBAL__N__0f690182_4_k_cu_61e50c20_200926ignoreE)
_ZN40_INTERNAL_0f690182_4_k_cu_61e50c20_200924cuda3std3__442_GLOBAL__N__0f690182_4_k_cu_61e50c20_200926ignoreE:
	.zero		1
	.type		_ZN40_INTERNAL_0f690182_4_k_cu_61e50c20_200924cute7productE,@object
	.size		_ZN40_INTERNAL_0f690182_4_k_cu_61e50c20_200924cute7productE,(_ZN40_INTERNAL_0f690182_4_k_cu_61e50c20_200924cuda3std3__45__cpo3endE - _ZN40_INTERNAL_0f690182_4_k_cu_61e50c20_200924cute7productE)
_ZN40_INTERNAL_0f690182_4_k_cu_61e50c20_200924cute7productE:
	.zero		1
	.type		_ZN40_INTERNAL_0f690182_4_k_cu_61e50c20_200924cuda3std3__45__cpo3endE,@object
	.size		_ZN40_INTERNAL_0f690182_4_k_cu_61e50c20_200924cuda3std3__45__cpo3endE,(_ZN40_INTERNAL_0f690182_4_k_cu_61e50c20_200924cuda3std3__419piecewise_constructE - _ZN40_INTERNAL_0f690182_4_k_cu_61e50c20_200924cuda3std3__45__cpo3endE)
_ZN40_INTERNAL_0f690182_4_k_cu_61e50c20_200924cuda3std3__45__cpo3endE:
	.zero		1
	.type		_ZN40_INTERNAL_0f690182_4_k_cu_61e50c20_200924cuda3std3__419piecewise_constructE,@object
	.size		_ZN40_INTERNAL_0f690182_4_k_cu_61e50c20_200924cuda3std3__419piecewise_constructE,(_ZN40_INTERNAL_0f690182_4_k_cu_61e50c20_200924cuda3std3__45__cpo4cendE - _ZN40_INTERNAL_0f690182_4_k_cu_61e50c20_200924cuda3std3__419piecewise_constructE)
_ZN40_INTERNAL_0f690182_4_k_cu_61e50c20_200924cuda3std3__419piecewise_constructE:
	.zero		1
	.type		_ZN40_INTERNAL_0f690182_4_k_cu_61e50c20_200924cuda3std3__45__cpo4cendE,@object
	.size		_ZN40_INTERNAL_0f690182_4_k_cu_61e50c20_200924cuda3std3__45__cpo4cendE,(_ZN40_INTERNAL_0f690182_4_k_cu_61e50c20_200924cuda3std6ranges3__45__cpo4swapE - _ZN40_INTERNAL_0f690182_4_k_cu_61e50c20_200924cuda3std3__45__cpo4cendE)
_ZN40_INTERNAL_0f690182_4_k_cu_61e50c20_200924cuda3std3__45__cpo4cendE:
	.zero		1
	.type		_ZN40_INTERNAL_0f690182_4_k_cu_61e50c20_200924cuda3std6ranges3__45__cpo4swapE,@object
	.size		_ZN40_INTERNAL_0f690182_4_k_cu_61e50c20_200924cuda3std6ranges3__45__cpo4swapE,(.L_10 - _ZN40_INTERNAL_0f690182_4_k_cu_61e50c20_200924cuda3std6ranges3__45__cpo4swapE)
_ZN40_INTERNAL_0f690182_4_k_cu_61e50c20_200924cuda3std6ranges3__45__cpo4swapE:
	.zero		1
.L_10:


//--------------------- .nv.constant0._ZN7cutlass13device_kernelINS_4gemm6kernel13GemmUniversalIN4cute5tupleIJiiiiEEENS1_10collective13CollectiveMmaINS1_35MainloopSm100TmaUmmaWarpSpecializedILi3ELi2ELi4ENS5_IJNS4_1CILi1EEESB_SB_EEEEENS5_IJNSA_ILi128EEESE_SE_EEEaNS5_IJlSB_lEEEaSG_NS4_8TiledMMAINS4_8MMA_AtomIJNS4_15SM100_MMA_S8_SSIaaiLi128ELi128ELNS4_4UMMA5MajorE0ELSL_0ELNSK_8SaturateE0EEEEEENS4_6LayoutISC_NS5_IJNSA_ILi0EEESQ_SQ_EEEEENS5_IJNS4_10UnderscoreEST_ST_EEEEENS4_13SM90_TMA_LOADENS4_14ComposedLayoutINS4_7SwizzleILi3ELi4ELi3EEENS4_18smem_ptr_flag_bitsILi8EEENSP_INS5_IJNSA_ILi8EEESE_EEENS5_IJSE_SB_EEEEEEEvNS4_8identityESW_S16_vS17_EENS_8epilogue10collective18CollectiveEpilogueINS19_23Sm100TmaWarpSpecializedILi2ELi2ELi64ELb0ELb0EEEJSF_NS5_IJNSP_ISE_SB_EENSP_INSA_ILi64EEESB_EEEEEaSG_aSG_NS19_6fusion15FusionCallbacksIS1D_NS1I_17LinearCombinationIaiaiLNS_15FloatRoundStyleE2EEESF_S1H_JEEENS4_5SM1004TMEM4LOAD26SM100_TMEM_LOAD_32dp32b64xESW_NSX_INSY_ILi2ELi4ELi3EEES11_NSP_INS5_IJS12_S1F_EEENS5_IJS1F_SB_EEEEEEENS4_39AutoVectorizingCopyWithAssumedAlignmentILi128EEENS4_14SM90_TMA_STOREES1W_S1Y_S1Y_EEEvvEEEEvNT_6ParamsE --------------------------
	.section	.nv.constant0._ZN7cutlass13device_kernelINS_4gemm6kernel13GemmUniversalIN4cute5tupleIJiiiiEEENS1_10collective13CollectiveMmaINS1_35MainloopSm100TmaUmmaWarpSpecializedILi3ELi2ELi4ENS5_IJNS4_1CILi1EEESB_SB_EEEEENS5_IJNSA_ILi128EEESE_SE_EEEaNS5_IJlSB_lEEEaSG_NS4_8TiledMMAINS4_8MMA_AtomIJNS4_15SM100_MMA_S8_SSIaaiLi128ELi128ELNS4_4UMMA5MajorE0ELSL_0ELNSK_8SaturateE0EEEEEENS4_6LayoutISC_NS5_IJNSA_ILi0EEESQ_SQ_EEEEENS5_IJNS4_10UnderscoreEST_ST_EEEEENS4_13SM90_TMA_LOADENS4_14ComposedLayoutINS4_7SwizzleILi3ELi4ELi3EEENS4_18smem_ptr_flag_bitsILi8EEENSP_INS5_IJNSA_ILi8EEESE_EEENS5_IJSE_SB_EEEEEEEvNS4_8identityESW_S16_vS17_EENS_8epilogue10collective18CollectiveEpilogueINS19_23Sm100TmaWarpSpecializedILi2ELi2ELi64ELb0ELb0EEEJSF_NS5_IJNSP_ISE_SB_EENSP_INSA_ILi64EEESB_EEEEEaSG_aSG_NS19_6fusion15FusionCallbacksIS1D_NS1I_17LinearCombinationIaiaiLNS_15FloatRoundStyleE2EEESF_S1H_JEEENS4_5SM1004TMEM4LOAD26SM100_TMEM_LOAD_32dp32b64xESW_NSX_INSY_ILi2ELi4ELi3EEES11_NSP_INS5_IJS12_S1F_EEENS5_IJS1F_SB_EEEEEEENS4_39AutoVectorizingCopyWithAssumedAlignmentILi128EEENS4_14SM90_TMA_STOREES1W_S1Y_S1Y_EEEvvEEEEvNT_6ParamsE,"a",@progbits
	.sectionflags	@""
	.align	4
.nv.constant0._ZN7cutlass13device_kernelINS_4gemm6kernel13GemmUniversalIN4cute5tupleIJiiiiEEENS1_10collective13CollectiveMmaINS1_35MainloopSm100TmaUmmaWarpSpecializedILi3ELi2ELi4ENS5_IJNS4_1CILi1EEESB_SB_EEEEENS5_IJNSA_ILi128EEESE_SE_EEEaNS5_IJlSB_lEEEaSG_NS4_8TiledMMAINS4_8MMA_AtomIJNS4_15SM100_MMA_S8_SSIaaiLi128ELi128ELNS4_4UMMA5MajorE0ELSL_0ELNSK_8SaturateE0EEEEEENS4_6LayoutISC_NS5_IJNSA_ILi0EEESQ_SQ_EEEEENS5_IJNS4_10UnderscoreEST_ST_EEEEENS4_13SM90_TMA_LOADENS4_14ComposedLayoutINS4_7SwizzleILi3ELi4ELi3EEENS4_18smem_ptr_flag_bitsILi8EEENSP_INS5_IJNSA_ILi8EEESE_EEENS5_IJSE_SB_EEEEEEEvNS4_8identityESW_S16_vS17_EENS_8epilogue10collective18CollectiveEpilogueINS19_23Sm100TmaWarpSpecializedILi2ELi2ELi64ELb0ELb0EEEJSF_NS5_IJNSP_ISE_SB_EENSP_INSA_ILi64EEESB_EEEEEaSG_aSG_NS19_6fusion15FusionCallbacksIS1D_NS1I_17LinearCombinationIaiaiLNS_15FloatRoundStyleE2EEESF_S1H_JEEENS4_5SM1004TMEM4LOAD26SM100_TMEM_LOAD_32dp32b64xESW_NSX_INSY_ILi2ELi4ELi3EEES11_NSP_INS5_IJS12_S1F_EEENS5_IJS1F_SB_EEEEEEENS4_39AutoVectorizingCopyWithAssumedAlignmentILi128EEENS4_14SM90_TMA_STOREES1W_S1Y_S1Y_EEEvvEEEEvNT_6ParamsE:
	.zero		2944


//--------------------- SYMBOLS --------------------------

	.type		.nv.reservedSmem.offset0,@object
	.size		.nv.reservedSmem.offset0,0x4
	.type		.nv.reservedSmem.cap,@object
	.size		.nv.reservedSmem.cap,0x4
	.type		__assertfail,@function
